//
// Generated by NVIDIA NVVM Compiler
//
// Compiler Build ID: CL-36424714
// Cuda compilation tools, release 13.0, V13.0.88
// Based on NVVM 20.0.0
//

.version 9.0
.target sm_100
.address_size 64

	// .globl	_Z12curl_vanillaPKdS0_S0_S0_S0_S0_S0_S0_S0_S0_S0_S0_S0_S0_S0_S0_S0_S0_S0_iiiPd
// _ZZ10mxm_sharedPdiS_iS_iE2as has been demoted
// _ZZ10mxm_sharedPdiS_iS_iE2bs has been demoted

.visible .entry _Z12curl_vanillaPKdS0_S0_S0_S0_S0_S0_S0_S0_S0_S0_S0_S0_S0_S0_S0_S0_S0_S0_iiiPd(
	.param .u64 .ptr .align 1 _Z12curl_vanillaPKdS0_S0_S0_S0_S0_S0_S0_S0_S0_S0_S0_S0_S0_S0_S0_S0_S0_S0_iiiPd_param_0,
	.param .u64 .ptr .align 1 _Z12curl_vanillaPKdS0_S0_S0_S0_S0_S0_S0_S0_S0_S0_S0_S0_S0_S0_S0_S0_S0_S0_iiiPd_param_1,
	.param .u64 .ptr .align 1 _Z12curl_vanillaPKdS0_S0_S0_S0_S0_S0_S0_S0_S0_S0_S0_S0_S0_S0_S0_S0_S0_S0_iiiPd_param_2,
	.param .u64 .ptr .align 1 _Z12curl_vanillaPKdS0_S0_S0_S0_S0_S0_S0_S0_S0_S0_S0_S0_S0_S0_S0_S0_S0_S0_iiiPd_param_3,
	.param .u64 .ptr .align 1 _Z12curl_vanillaPKdS0_S0_S0_S0_S0_S0_S0_S0_S0_S0_S0_S0_S0_S0_S0_S0_S0_S0_iiiPd_param_4,
	.param .u64 .ptr .align 1 _Z12curl_vanillaPKdS0_S0_S0_S0_S0_S0_S0_S0_S0_S0_S0_S0_S0_S0_S0_S0_S0_S0_iiiPd_param_5,
	.param .u64 .ptr .align 1 _Z12curl_vanillaPKdS0_S0_S0_S0_S0_S0_S0_S0_S0_S0_S0_S0_S0_S0_S0_S0_S0_S0_iiiPd_param_6,
	.param .u64 .ptr .align 1 _Z12curl_vanillaPKdS0_S0_S0_S0_S0_S0_S0_S0_S0_S0_S0_S0_S0_S0_S0_S0_S0_S0_iiiPd_param_7,
	.param .u64 .ptr .align 1 _Z12curl_vanillaPKdS0_S0_S0_S0_S0_S0_S0_S0_S0_S0_S0_S0_S0_S0_S0_S0_S0_S0_iiiPd_param_8,
	.param .u64 .ptr .align 1 _Z12curl_vanillaPKdS0_S0_S0_S0_S0_S0_S0_S0_S0_S0_S0_S0_S0_S0_S0_S0_S0_S0_iiiPd_param_9,
	.param .u64 .ptr .align 1 _Z12curl_vanillaPKdS0_S0_S0_S0_S0_S0_S0_S0_S0_S0_S0_S0_S0_S0_S0_S0_S0_S0_iiiPd_param_10,
	.param .u64 .ptr .align 1 _Z12curl_vanillaPKdS0_S0_S0_S0_S0_S0_S0_S0_S0_S0_S0_S0_S0_S0_S0_S0_S0_S0_iiiPd_param_11,
	.param .u64 .ptr .align 1 _Z12curl_vanillaPKdS0_S0_S0_S0_S0_S0_S0_S0_S0_S0_S0_S0_S0_S0_S0_S0_S0_S0_iiiPd_param_12,
	.param .u64 .ptr .align 1 _Z12curl_vanillaPKdS0_S0_S0_S0_S0_S0_S0_S0_S0_S0_S0_S0_S0_S0_S0_S0_S0_S0_iiiPd_param_13,
	.param .u64 .ptr .align 1 _Z12curl_vanillaPKdS0_S0_S0_S0_S0_S0_S0_S0_S0_S0_S0_S0_S0_S0_S0_S0_S0_S0_iiiPd_param_14,
	.param .u64 .ptr .align 1 _Z12curl_vanillaPKdS0_S0_S0_S0_S0_S0_S0_S0_S0_S0_S0_S0_S0_S0_S0_S0_S0_S0_iiiPd_param_15,
	.param .u64 .ptr .align 1 _Z12curl_vanillaPKdS0_S0_S0_S0_S0_S0_S0_S0_S0_S0_S0_S0_S0_S0_S0_S0_S0_S0_iiiPd_param_16,
	.param .u64 .ptr .align 1 _Z12curl_vanillaPKdS0_S0_S0_S0_S0_S0_S0_S0_S0_S0_S0_S0_S0_S0_S0_S0_S0_S0_iiiPd_param_17,
	.param .u64 .ptr .align 1 _Z12curl_vanillaPKdS0_S0_S0_S0_S0_S0_S0_S0_S0_S0_S0_S0_S0_S0_S0_S0_S0_S0_iiiPd_param_18,
	.param .u32 _Z12curl_vanillaPKdS0_S0_S0_S0_S0_S0_S0_S0_S0_S0_S0_S0_S0_S0_S0_S0_S0_S0_iiiPd_param_19,
	.param .u32 _Z12curl_vanillaPKdS0_S0_S0_S0_S0_S0_S0_S0_S0_S0_S0_S0_S0_S0_S0_S0_S0_S0_iiiPd_param_20,
	.param .u32 _Z12curl_vanillaPKdS0_S0_S0_S0_S0_S0_S0_S0_S0_S0_S0_S0_S0_S0_S0_S0_S0_S0_iiiPd_param_21,
	.param .u64 .ptr .align 1 _Z12curl_vanillaPKdS0_S0_S0_S0_S0_S0_S0_S0_S0_S0_S0_S0_S0_S0_S0_S0_S0_S0_iiiPd_param_22
)
{
	.reg .pred 	%p<3>;
	.reg .b32 	%r<17>;
	.reg .b64 	%rd<88>;
	.reg .b64 	%fd<56>;

	ld.param.u32 	%r8, [_Z12curl_vanillaPKdS0_S0_S0_S0_S0_S0_S0_S0_S0_S0_S0_S0_S0_S0_S0_S0_S0_S0_iiiPd_param_20];
	ld.param.u64 	%rd34, [_Z12curl_vanillaPKdS0_S0_S0_S0_S0_S0_S0_S0_S0_S0_S0_S0_S0_S0_S0_S0_S0_S0_iiiPd_param_22];
	cvta.to.global.u64 	%rd1, %rd34;
	mov.u32 	%r10, %ctaid.x;
	mov.u32 	%r11, %ntid.x;
	mov.u32 	%r12, %tid.x;
	mad.lo.s32 	%r15, %r10, %r11, %r12;
	setp.lt.s32 	%p1, %r8, 1;
	@%p1 bra 	$L__BB0_3;
	ld.param.u32 	%r14, [_Z12curl_vanillaPKdS0_S0_S0_S0_S0_S0_S0_S0_S0_S0_S0_S0_S0_S0_S0_S0_S0_S0_iiiPd_param_21];
	ld.param.u64 	%rd87, [_Z12curl_vanillaPKdS0_S0_S0_S0_S0_S0_S0_S0_S0_S0_S0_S0_S0_S0_S0_S0_S0_S0_iiiPd_param_18];
	ld.param.u64 	%rd85, [_Z12curl_vanillaPKdS0_S0_S0_S0_S0_S0_S0_S0_S0_S0_S0_S0_S0_S0_S0_S0_S0_S0_iiiPd_param_16];
	ld.param.u64 	%rd83, [_Z12curl_vanillaPKdS0_S0_S0_S0_S0_S0_S0_S0_S0_S0_S0_S0_S0_S0_S0_S0_S0_S0_iiiPd_param_14];
	ld.param.u64 	%rd80, [_Z12curl_vanillaPKdS0_S0_S0_S0_S0_S0_S0_S0_S0_S0_S0_S0_S0_S0_S0_S0_S0_S0_iiiPd_param_11];
	ld.param.u64 	%rd77, [_Z12curl_vanillaPKdS0_S0_S0_S0_S0_S0_S0_S0_S0_S0_S0_S0_S0_S0_S0_S0_S0_S0_iiiPd_param_8];
	ld.param.u64 	%rd75, [_Z12curl_vanillaPKdS0_S0_S0_S0_S0_S0_S0_S0_S0_S0_S0_S0_S0_S0_S0_S0_S0_S0_iiiPd_param_6];
	ld.param.u64 	%rd74, [_Z12curl_vanillaPKdS0_S0_S0_S0_S0_S0_S0_S0_S0_S0_S0_S0_S0_S0_S0_S0_S0_S0_iiiPd_param_5];
	ld.param.u64 	%rd73, [_Z12curl_vanillaPKdS0_S0_S0_S0_S0_S0_S0_S0_S0_S0_S0_S0_S0_S0_S0_S0_S0_S0_iiiPd_param_4];
	ld.param.u64 	%rd72, [_Z12curl_vanillaPKdS0_S0_S0_S0_S0_S0_S0_S0_S0_S0_S0_S0_S0_S0_S0_S0_S0_S0_iiiPd_param_3];
	ld.param.u64 	%rd71, [_Z12curl_vanillaPKdS0_S0_S0_S0_S0_S0_S0_S0_S0_S0_S0_S0_S0_S0_S0_S0_S0_S0_iiiPd_param_2];
	ld.param.u64 	%rd70, [_Z12curl_vanillaPKdS0_S0_S0_S0_S0_S0_S0_S0_S0_S0_S0_S0_S0_S0_S0_S0_S0_S0_iiiPd_param_1];
	ld.param.u64 	%rd69, [_Z12curl_vanillaPKdS0_S0_S0_S0_S0_S0_S0_S0_S0_S0_S0_S0_S0_S0_S0_S0_S0_S0_iiiPd_param_0];
	cvta.to.global.u64 	%rd35, %rd87;
	mul.wide.s32 	%rd36, %r15, 8;
	add.s64 	%rd37, %rd35, %rd36;
	ld.global.nc.f64 	%fd1, [%rd37];
	neg.s32 	%r16, %r8;
	mul.wide.s32 	%rd38, %r14, 8;
	add.s64 	%rd2, %rd1, %rd38;
	mul.wide.s32 	%rd39, %r14, 16;
	add.s64 	%rd3, %rd1, %rd39;
	cvta.to.global.u64 	%rd4, %rd70;
	cvta.to.global.u64 	%rd5, %rd85;
	cvta.to.global.u64 	%rd6, %rd73;
	cvta.to.global.u64 	%rd7, %rd71;
	cvta.to.global.u64 	%rd8, %rd74;
	cvta.to.global.u64 	%rd9, %rd83;
	cvta.to.global.u64 	%rd10, %rd77;
	cvta.to.global.u64 	%rd11, %rd80;
	cvta.to.global.u64 	%rd12, %rd69;
	cvta.to.global.u64 	%rd13, %rd72;
	cvta.to.global.u64 	%rd14, %rd75;
$L__BB0_2:
	ld.param.u32 	%r13, [_Z12curl_vanillaPKdS0_S0_S0_S0_S0_S0_S0_S0_S0_S0_S0_S0_S0_S0_S0_S0_S0_S0_iiiPd_param_19];
	ld.param.u64 	%rd86, [_Z12curl_vanillaPKdS0_S0_S0_S0_S0_S0_S0_S0_S0_S0_S0_S0_S0_S0_S0_S0_S0_S0_iiiPd_param_17];
	ld.param.u64 	%rd84, [_Z12curl_vanillaPKdS0_S0_S0_S0_S0_S0_S0_S0_S0_S0_S0_S0_S0_S0_S0_S0_S0_S0_iiiPd_param_15];
	ld.param.u64 	%rd82, [_Z12curl_vanillaPKdS0_S0_S0_S0_S0_S0_S0_S0_S0_S0_S0_S0_S0_S0_S0_S0_S0_S0_iiiPd_param_13];
	ld.param.u64 	%rd81, [_Z12curl_vanillaPKdS0_S0_S0_S0_S0_S0_S0_S0_S0_S0_S0_S0_S0_S0_S0_S0_S0_S0_iiiPd_param_12];
	ld.param.u64 	%rd79, [_Z12curl_vanillaPKdS0_S0_S0_S0_S0_S0_S0_S0_S0_S0_S0_S0_S0_S0_S0_S0_S0_S0_iiiPd_param_10];
	ld.param.u64 	%rd78, [_Z12curl_vanillaPKdS0_S0_S0_S0_S0_S0_S0_S0_S0_S0_S0_S0_S0_S0_S0_S0_S0_S0_iiiPd_param_9];
	ld.param.u64 	%rd76, [_Z12curl_vanillaPKdS0_S0_S0_S0_S0_S0_S0_S0_S0_S0_S0_S0_S0_S0_S0_S0_S0_S0_iiiPd_param_7];
	mul.wide.s32 	%rd40, %r15, 8;
	add.s64 	%rd41, %rd14, %rd40;
	add.s64 	%rd42, %rd13, %rd40;
	add.s64 	%rd43, %rd12, %rd40;
	add.s64 	%rd44, %rd11, %rd40;
	cvta.to.global.u64 	%rd45, %rd79;
	add.s64 	%rd46, %rd45, %rd40;
	cvta.to.global.u64 	%rd47, %rd78;
	add.s64 	%rd48, %rd47, %rd40;
	add.s64 	%rd49, %rd2, %rd40;
	add.s64 	%rd50, %rd3, %rd40;
	add.s64 	%rd51, %rd1, %rd40;
	add.s64 	%rd52, %rd10, %rd40;
	add.s64 	%rd53, %rd9, %rd40;
	add.s64 	%rd54, %rd8, %rd40;
	cvta.to.global.u64 	%rd55, %rd82;
	add.s64 	%rd56, %rd55, %rd40;
	add.s64 	%rd57, %rd7, %rd40;
	cvta.to.global.u64 	%rd58, %rd81;
	add.s64 	%rd59, %rd58, %rd40;
	cvta.to.global.u64 	%rd60, %rd76;
	add.s64 	%rd61, %rd60, %rd40;
	cvta.to.global.u64 	%rd62, %rd86;
	add.s64 	%rd63, %rd62, %rd40;
	add.s64 	%rd64, %rd6, %rd40;
	add.s64 	%rd65, %rd5, %rd40;
	add.s64 	%rd66, %rd4, %rd40;
	cvta.to.global.u64 	%rd67, %rd84;
	add.s64 	%rd68, %rd67, %rd40;
	ld.global.nc.f64 	%fd2, [%rd68];
	mul.f64 	%fd3, %fd1, %fd2;
	ld.global.nc.f64 	%fd4, [%rd66];
	ld.global.nc.f64 	%fd5, [%rd65];
	mul.f64 	%fd6, %fd1, %fd5;
	ld.global.nc.f64 	%fd7, [%rd64];
	mul.f64 	%fd8, %fd6, %fd7;
	fma.rn.f64 	%fd9, %fd3, %fd4, %fd8;
	ld.global.nc.f64 	%fd10, [%rd63];
	mul.f64 	%fd11, %fd1, %fd10;
	ld.global.nc.f64 	%fd12, [%rd61];
	fma.rn.f64 	%fd13, %fd11, %fd12, %fd9;
	ld.global.nc.f64 	%fd14, [%rd59];
	mul.f64 	%fd15, %fd1, %fd14;
	ld.global.nc.f64 	%fd16, [%rd57];
	mul.f64 	%fd17, %fd15, %fd16;
	sub.f64 	%fd18, %fd13, %fd17;
	ld.global.nc.f64 	%fd19, [%rd56];
	mul.f64 	%fd20, %fd1, %fd19;
	ld.global.nc.f64 	%fd21, [%rd54];
	mul.f64 	%fd22, %fd20, %fd21;
	sub.f64 	%fd23, %fd18, %fd22;
	ld.global.nc.f64 	%fd24, [%rd53];
	mul.f64 	%fd25, %fd1, %fd24;
	ld.global.nc.f64 	%fd26, [%rd52];
	mul.f64 	%fd27, %fd25, %fd26;
	sub.f64 	%fd28, %fd23, %fd27;
	st.global.f64 	[%rd51], %fd28;
	ld.global.nc.f64 	%fd29, [%rd48];
	mul.f64 	%fd30, %fd1, %fd29;
	ld.global.nc.f64 	%fd31, [%rd46];
	mul.f64 	%fd32, %fd1, %fd31;
	mul.f64 	%fd33, %fd32, %fd21;
	fma.rn.f64 	%fd34, %fd30, %fd16, %fd33;
	ld.global.nc.f64 	%fd35, [%rd44];
	mul.f64 	%fd36, %fd1, %fd35;
	fma.rn.f64 	%fd37, %fd36, %fd26, %fd34;
	ld.global.nc.f64 	%fd38, [%rd43];
	mul.f64 	%fd39, %fd3, %fd38;
	sub.f64 	%fd40, %fd37, %fd39;
	ld.global.nc.f64 	%fd41, [%rd42];
	mul.f64 	%fd42, %fd6, %fd41;
	sub.f64 	%fd43, %fd40, %fd42;
	ld.global.nc.f64 	%fd44, [%rd41];
	mul.f64 	%fd45, %fd11, %fd44;
	sub.f64 	%fd46, %fd43, %fd45;
	st.global.f64 	[%rd49], %fd46;
	mul.f64 	%fd47, %fd20, %fd41;
	fma.rn.f64 	%fd48, %fd15, %fd38, %fd47;
	fma.rn.f64 	%fd49, %fd25, %fd44, %fd48;
	mul.f64 	%fd50, %fd30, %fd4;
	sub.f64 	%fd51, %fd49, %fd50;
	mul.f64 	%fd52, %fd32, %fd7;
	sub.f64 	%fd53, %fd51, %fd52;
	mul.f64 	%fd54, %fd36, %fd12;
	sub.f64 	%fd55, %fd53, %fd54;
	st.global.f64 	[%rd50], %fd55;
	add.s32 	%r16, %r16, 1;
	setp.ne.s32 	%p2, %r16, 0;
	add.s32 	%r15, %r15, %r13;
	@%p2 bra 	$L__BB0_2;
$L__BB0_3:
	ret;

}
	// .globl	_Z11mxm_vanillaPKdiS0_iPdiii
.visible .entry _Z11mxm_vanillaPKdiS0_iPdiii(
	.param .u64 .ptr .align 1 _Z11mxm_vanillaPKdiS0_iPdiii_param_0,
	.param .u32 _Z11mxm_vanillaPKdiS0_iPdiii_param_1,
	.param .u64 .ptr .align 1 _Z11mxm_vanillaPKdiS0_iPdiii_param_2,
	.param .u32 _Z11mxm_vanillaPKdiS0_iPdiii_param_3,
	.param .u64 .ptr .align 1 _Z11mxm_vanillaPKdiS0_iPdiii_param_4,
	.param .u32 _Z11mxm_vanillaPKdiS0_iPdiii_param_5,
	.param .u32 _Z11mxm_vanillaPKdiS0_iPdiii_param_6,
	.param .u32 _Z11mxm_vanillaPKdiS0_iPdiii_param_7
)
{
	.reg .pred 	%p<43>;
	.reg .b32 	%r<160>;
	.reg .b64 	%rd<123>;
	.reg .b64 	%fd<133>;

	ld.param.u64 	%rd4, [_Z11mxm_vanillaPKdiS0_iPdiii_param_0];
	ld.param.u32 	%r77, [_Z11mxm_vanillaPKdiS0_iPdiii_param_1];
	ld.param.u64 	%rd5, [_Z11mxm_vanillaPKdiS0_iPdiii_param_2];
	ld.param.u32 	%r78, [_Z11mxm_vanillaPKdiS0_iPdiii_param_3];
	ld.param.u64 	%rd6, [_Z11mxm_vanillaPKdiS0_iPdiii_param_4];
	ld.param.u32 	%r79, [_Z11mxm_vanillaPKdiS0_iPdiii_param_5];
	ld.param.u32 	%r80, [_Z11mxm_vanillaPKdiS0_iPdiii_param_6];
	ld.param.u32 	%r81, [_Z11mxm_vanillaPKdiS0_iPdiii_param_7];
	cvta.to.global.u64 	%rd1, %rd5;
	cvta.to.global.u64 	%rd2, %rd4;
	cvta.to.global.u64 	%rd3, %rd6;
	mov.u32 	%r82, %ctaid.y;
	mov.u32 	%r83, %ntid.y;
	mov.u32 	%r84, %tid.y;
	mad.lo.s32 	%r1, %r82, %r83, %r84;
	mov.u32 	%r85, %ctaid.x;
	mov.u32 	%r86, %ntid.x;
	mov.u32 	%r87, %tid.x;
	mad.lo.s32 	%r2, %r85, %r86, %r87;
	setp.ge.s32 	%p1, %r1, %r77;
	setp.ge.s32 	%p2, %r2, %r79;
	or.pred  	%p3, %p1, %p2;
	@%p3 bra 	$L__BB1_58;
	and.b32  	%r88, %r81, 1;
	setp.eq.b32 	%p4, %r88, 1;
	selp.b32 	%r89, %r77, 0, %p4;
	mul.lo.s32 	%r3, %r89, %r78;
	shl.b32 	%r90, %r81, 30;
	shr.s32 	%r91, %r90, 31;
	and.b32  	%r92, %r91, %r78;
	mul.lo.s32 	%r4, %r92, %r79;
	shl.b32 	%r93, %r81, 29;
	shr.s32 	%r94, %r93, 31;
	and.b32  	%r95, %r94, %r77;
	mul.lo.s32 	%r5, %r95, %r79;
	shl.b32 	%r96, %r81, 28;
	shr.s32 	%r97, %r96, 31;
	and.b32  	%r98, %r97, %r77;
	mul.lo.s32 	%r99, %r79, %r78;
	mul.lo.s32 	%r6, %r99, %r98;
	setp.lt.s32 	%p5, %r81, 8;
	@%p5 bra 	$L__BB1_32;
	setp.lt.s32 	%p6, %r80, 1;
	@%p6 bra 	$L__BB1_58;
	mul.lo.s32 	%r7, %r78, %r2;
	mul.lo.s32 	%r8, %r77, %r2;
	setp.lt.s32 	%p7, %r78, 1;
	@%p7 bra 	$L__BB1_19;
	and.b32  	%r9, %r78, 7;
	add.s32 	%r10, %r9, -1;
	and.b32  	%r11, %r78, 3;
	and.b32  	%r12, %r78, 2147483640;
	and.b32  	%r13, %r78, 1;
	mov.b32 	%r138, 0;
	mul.wide.s32 	%rd57, %r77, 8;
$L__BB1_5:
	mad.lo.s32 	%r15, %r138, %r6, %r1;
	add.s32 	%r16, %r15, %r8;
	mov.b32 	%r139, 0;
$L__BB1_6:
	setp.lt.u32 	%p16, %r78, 8;
	mad.lo.s32 	%r18, %r139, %r3, %r15;
	mov.f64 	%fd124, 0d0000000000000000;
	mov.b32 	%r142, 0;
	@%p16 bra 	$L__BB1_9;
	mov.f64 	%fd124, 0d0000000000000000;
	mov.b32 	%r140, 0;
$L__BB1_8:
	.pragma "nounroll";
	mad.lo.s32 	%r111, %r140, %r77, %r18;
	mul.wide.s32 	%rd33, %r111, 8;
	add.s64 	%rd34, %rd2, %rd33;
	ld.global.nc.f64 	%fd28, [%rd34];
	add.s32 	%r112, %r140, %r7;
	mul.wide.s32 	%rd35, %r112, 8;
	add.s64 	%rd36, %rd1, %rd35;
	ld.global.nc.f64 	%fd29, [%rd36];
	fma.rn.f64 	%fd30, %fd28, %fd29, %fd124;
	mul.wide.s32 	%rd37, %r77, 8;
	add.s64 	%rd38, %rd34, %rd37;
	ld.global.nc.f64 	%fd31, [%rd38];
	ld.global.nc.f64 	%fd32, [%rd36+8];
	fma.rn.f64 	%fd33, %fd31, %fd32, %fd30;
	add.s64 	%rd39, %rd38, %rd37;
	ld.global.nc.f64 	%fd34, [%rd39];
	ld.global.nc.f64 	%fd35, [%rd36+16];
	fma.rn.f64 	%fd36, %fd34, %fd35, %fd33;
	add.s64 	%rd40, %rd39, %rd37;
	ld.global.nc.f64 	%fd37, [%rd40];
	ld.global.nc.f64 	%fd38, [%rd36+24];
	fma.rn.f64 	%fd39, %fd37, %fd38, %fd36;
	add.s64 	%rd41, %rd40, %rd37;
	ld.global.nc.f64 	%fd40, [%rd41];
	ld.global.nc.f64 	%fd41, [%rd36+32];
	fma.rn.f64 	%fd42, %fd40, %fd41, %fd39;
	add.s64 	%rd42, %rd41, %rd37;
	ld.global.nc.f64 	%fd43, [%rd42];
	ld.global.nc.f64 	%fd44, [%rd36+40];
	fma.rn.f64 	%fd45, %fd43, %fd44, %fd42;
	add.s64 	%rd43, %rd42, %rd37;
	ld.global.nc.f64 	%fd46, [%rd43];
	ld.global.nc.f64 	%fd47, [%rd36+48];
	fma.rn.f64 	%fd48, %fd46, %fd47, %fd45;
	add.s64 	%rd44, %rd43, %rd37;
	ld.global.nc.f64 	%fd49, [%rd44];
	ld.global.nc.f64 	%fd50, [%rd36+56];
	fma.rn.f64 	%fd124, %fd49, %fd50, %fd48;
	add.s32 	%r140, %r140, 8;
	setp.ne.s32 	%p17, %r140, %r12;
	mov.u32 	%r142, %r12;
	@%p17 bra 	$L__BB1_8;
$L__BB1_9:
	setp.eq.s32 	%p18, %r9, 0;
	@%p18 bra 	$L__BB1_17;
	setp.lt.u32 	%p19, %r10, 3;
	@%p19 bra 	$L__BB1_12;
	mad.lo.s32 	%r113, %r142, %r77, %r18;
	mul.wide.s32 	%rd45, %r113, 8;
	add.s64 	%rd46, %rd2, %rd45;
	ld.global.nc.f64 	%fd52, [%rd46];
	add.s32 	%r114, %r142, %r7;
	mul.wide.s32 	%rd47, %r114, 8;
	add.s64 	%rd48, %rd1, %rd47;
	ld.global.nc.f64 	%fd53, [%rd48];
	fma.rn.f64 	%fd54, %fd52, %fd53, %fd124;
	add.s64 	%rd50, %rd46, %rd57;
	ld.global.nc.f64 	%fd55, [%rd50];
	ld.global.nc.f64 	%fd56, [%rd48+8];
	fma.rn.f64 	%fd57, %fd55, %fd56, %fd54;
	add.s64 	%rd51, %rd50, %rd57;
	ld.global.nc.f64 	%fd58, [%rd51];
	ld.global.nc.f64 	%fd59, [%rd48+16];
	fma.rn.f64 	%fd60, %fd58, %fd59, %fd57;
	add.s64 	%rd52, %rd51, %rd57;
	ld.global.nc.f64 	%fd61, [%rd52];
	ld.global.nc.f64 	%fd62, [%rd48+24];
	fma.rn.f64 	%fd124, %fd61, %fd62, %fd60;
	add.s32 	%r142, %r142, 4;
$L__BB1_12:
	setp.eq.s32 	%p20, %r11, 0;
	@%p20 bra 	$L__BB1_17;
	setp.eq.s32 	%p21, %r11, 1;
	@%p21 bra 	$L__BB1_15;
	mad.lo.s32 	%r115, %r142, %r77, %r18;
	mul.wide.s32 	%rd53, %r115, 8;
	add.s64 	%rd54, %rd2, %rd53;
	ld.global.nc.f64 	%fd64, [%rd54];
	add.s32 	%r116, %r142, %r7;
	mul.wide.s32 	%rd55, %r116, 8;
	add.s64 	%rd56, %rd1, %rd55;
	ld.global.nc.f64 	%fd65, [%rd56];
	fma.rn.f64 	%fd66, %fd64, %fd65, %fd124;
	add.s64 	%rd58, %rd54, %rd57;
	ld.global.nc.f64 	%fd67, [%rd58];
	ld.global.nc.f64 	%fd68, [%rd56+8];
	fma.rn.f64 	%fd124, %fd67, %fd68, %fd66;
	add.s32 	%r142, %r142, 2;
$L__BB1_15:
	setp.eq.s32 	%p22, %r13, 0;
	@%p22 bra 	$L__BB1_17;
	mad.lo.s32 	%r117, %r142, %r77, %r18;
	mul.wide.s32 	%rd59, %r117, 8;
	add.s64 	%rd60, %rd2, %rd59;
	ld.global.nc.f64 	%fd69, [%rd60];
	add.s32 	%r118, %r142, %r7;
	mul.wide.s32 	%rd61, %r118, 8;
	add.s64 	%rd62, %rd1, %rd61;
	ld.global.nc.f64 	%fd70, [%rd62];
	fma.rn.f64 	%fd124, %fd69, %fd70, %fd124;
$L__BB1_17:
	mad.lo.s32 	%r119, %r139, %r5, %r16;
	mul.wide.s32 	%rd63, %r119, 8;
	add.s64 	%rd64, %rd3, %rd63;
	st.global.f64 	[%rd64], %fd124;
	add.s32 	%r139, %r139, 1;
	setp.ne.s32 	%p23, %r139, %r77;
	@%p23 bra 	$L__BB1_6;
	add.s32 	%r138, %r138, 1;
	setp.eq.s32 	%p24, %r138, %r80;
	@%p24 bra 	$L__BB1_58;
	bra.uni 	$L__BB1_5;
$L__BB1_19:
	add.s32 	%r28, %r77, -1;
	and.b32  	%r29, %r77, 7;
	add.s32 	%r30, %r29, -1;
	and.b32  	%r31, %r77, 3;
	and.b32  	%r32, %r77, 2147483640;
	and.b32  	%r33, %r77, 1;
	add.s32 	%r34, %r8, %r1;
	mov.b32 	%r144, 0;
	mul.wide.s32 	%rd28, %r5, 8;
$L__BB1_20:
	setp.lt.u32 	%p8, %r28, 7;
	mad.lo.s32 	%r36, %r144, %r6, %r34;
	mov.b32 	%r147, 0;
	@%p8 bra 	$L__BB1_23;
	mov.b32 	%r145, 0;
$L__BB1_22:
	.pragma "nounroll";
	mad.lo.s32 	%r103, %r145, %r5, %r36;
	mul.wide.s32 	%rd7, %r103, 8;
	add.s64 	%rd8, %rd3, %rd7;
	mov.b64 	%rd9, 0;
	st.global.u64 	[%rd8], %rd9;
	add.s64 	%rd11, %rd8, %rd28;
	st.global.u64 	[%rd11], %rd9;
	add.s64 	%rd12, %rd11, %rd28;
	st.global.u64 	[%rd12], %rd9;
	add.s64 	%rd13, %rd12, %rd28;
	st.global.u64 	[%rd13], %rd9;
	add.s64 	%rd14, %rd13, %rd28;
	st.global.u64 	[%rd14], %rd9;
	add.s64 	%rd15, %rd14, %rd28;
	st.global.u64 	[%rd15], %rd9;
	add.s64 	%rd16, %rd15, %rd28;
	st.global.u64 	[%rd16], %rd9;
	add.s64 	%rd17, %rd16, %rd28;
	st.global.u64 	[%rd17], %rd9;
	add.s32 	%r145, %r145, 8;
	setp.ne.s32 	%p9, %r145, %r32;
	mov.u32 	%r147, %r32;
	@%p9 bra 	$L__BB1_22;
$L__BB1_23:
	setp.eq.s32 	%p10, %r29, 0;
	@%p10 bra 	$L__BB1_31;
	setp.lt.u32 	%p11, %r30, 3;
	@%p11 bra 	$L__BB1_26;
	mad.lo.s32 	%r104, %r147, %r5, %r36;
	mul.wide.s32 	%rd18, %r104, 8;
	add.s64 	%rd19, %rd3, %rd18;
	mov.b64 	%rd20, 0;
	st.global.u64 	[%rd19], %rd20;
	add.s64 	%rd22, %rd19, %rd28;
	st.global.u64 	[%rd22], %rd20;
	add.s64 	%rd23, %rd22, %rd28;
	st.global.u64 	[%rd23], %rd20;
	add.s64 	%rd24, %rd23, %rd28;
	st.global.u64 	[%rd24], %rd20;
	add.s32 	%r147, %r147, 4;
$L__BB1_26:
	setp.eq.s32 	%p12, %r31, 0;
	@%p12 bra 	$L__BB1_31;
	setp.eq.s32 	%p13, %r31, 1;
	@%p13 bra 	$L__BB1_29;
	mad.lo.s32 	%r105, %r147, %r5, %r36;
	mul.wide.s32 	%rd25, %r105, 8;
	add.s64 	%rd26, %rd3, %rd25;
	mov.b64 	%rd27, 0;
	st.global.u64 	[%rd26], %rd27;
	add.s64 	%rd29, %rd26, %rd28;
	st.global.u64 	[%rd29], %rd27;
	add.s32 	%r147, %r147, 2;
$L__BB1_29:
	setp.eq.s32 	%p14, %r33, 0;
	@%p14 bra 	$L__BB1_31;
	mad.lo.s32 	%r106, %r147, %r5, %r36;
	mul.wide.s32 	%rd30, %r106, 8;
	add.s64 	%rd31, %rd3, %rd30;
	mov.b64 	%rd32, 0;
	st.global.u64 	[%rd31], %rd32;
$L__BB1_31:
	add.s32 	%r144, %r144, 1;
	setp.eq.s32 	%p15, %r144, %r80;
	@%p15 bra 	$L__BB1_58;
	bra.uni 	$L__BB1_20;
$L__BB1_32:
	setp.lt.s32 	%p25, %r80, 1;
	@%p25 bra 	$L__BB1_58;
	setp.lt.s32 	%p26, %r78, 1;
	mad.lo.s32 	%r45, %r77, %r2, %r1;
	@%p26 bra 	$L__BB1_47;
	and.b32  	%r46, %r78, 7;
	and.b32  	%r47, %r78, 2147483640;
	and.b32  	%r48, %r78, 1;
	neg.s32 	%r49, %r47;
	shl.b32 	%r50, %r77, 3;
	mul.lo.s32 	%r51, %r78, %r2;
	mov.b32 	%r149, 0;
	mul.wide.s32 	%rd115, %r77, 8;
$L__BB1_35:
	setp.lt.u32 	%p35, %r78, 8;
	mad.lo.s32 	%r53, %r149, %r3, %r1;
	mad.lo.s32 	%r54, %r4, %r149, %r51;
	mov.f64 	%fd132, 0d0000000000000000;
	mov.b32 	%r154, 0;
	@%p35 bra 	$L__BB1_38;
	mov.f64 	%fd132, 0d0000000000000000;
	mov.u32 	%r150, %r54;
	mov.u32 	%r151, %r53;
	mov.u32 	%r152, %r49;
$L__BB1_37:
	.pragma "nounroll";
	mul.wide.s32 	%rd91, %r150, 8;
	add.s64 	%rd92, %rd1, %rd91;
	mul.wide.s32 	%rd93, %r151, 8;
	add.s64 	%rd94, %rd2, %rd93;
	ld.global.nc.f64 	%fd74, [%rd94];
	ld.global.nc.f64 	%fd75, [%rd92];
	fma.rn.f64 	%fd76, %fd74, %fd75, %fd132;
	mul.wide.s32 	%rd95, %r77, 8;
	add.s64 	%rd96, %rd94, %rd95;
	ld.global.nc.f64 	%fd77, [%rd96];
	ld.global.nc.f64 	%fd78, [%rd92+8];
	fma.rn.f64 	%fd79, %fd77, %fd78, %fd76;
	add.s64 	%rd97, %rd96, %rd95;
	ld.global.nc.f64 	%fd80, [%rd97];
	ld.global.nc.f64 	%fd81, [%rd92+16];
	fma.rn.f64 	%fd82, %fd80, %fd81, %fd79;
	add.s64 	%rd98, %rd97, %rd95;
	ld.global.nc.f64 	%fd83, [%rd98];
	ld.global.nc.f64 	%fd84, [%rd92+24];
	fma.rn.f64 	%fd85, %fd83, %fd84, %fd82;
	add.s64 	%rd99, %rd98, %rd95;
	ld.global.nc.f64 	%fd86, [%rd99];
	ld.global.nc.f64 	%fd87, [%rd92+32];
	fma.rn.f64 	%fd88, %fd86, %fd87, %fd85;
	add.s64 	%rd100, %rd99, %rd95;
	ld.global.nc.f64 	%fd89, [%rd100];
	ld.global.nc.f64 	%fd90, [%rd92+40];
	fma.rn.f64 	%fd91, %fd89, %fd90, %fd88;
	add.s64 	%rd101, %rd100, %rd95;
	ld.global.nc.f64 	%fd92, [%rd101];
	ld.global.nc.f64 	%fd93, [%rd92+48];
	fma.rn.f64 	%fd94, %fd92, %fd93, %fd91;
	add.s64 	%rd102, %rd101, %rd95;
	ld.global.nc.f64 	%fd95, [%rd102];
	ld.global.nc.f64 	%fd96, [%rd92+56];
	fma.rn.f64 	%fd132, %fd95, %fd96, %fd94;
	add.s32 	%r152, %r152, 8;
	add.s32 	%r151, %r151, %r50;
	add.s32 	%r150, %r150, 8;
	setp.ne.s32 	%p36, %r152, 0;
	mov.u32 	%r154, %r47;
	@%p36 bra 	$L__BB1_37;
$L__BB1_38:
	setp.eq.s32 	%p37, %r46, 0;
	@%p37 bra 	$L__BB1_46;
	add.s32 	%r129, %r46, -1;
	setp.lt.u32 	%p38, %r129, 3;
	@%p38 bra 	$L__BB1_41;
	mad.lo.s32 	%r130, %r154, %r77, %r53;
	mul.wide.s32 	%rd103, %r130, 8;
	add.s64 	%rd104, %rd2, %rd103;
	ld.global.nc.f64 	%fd98, [%rd104];
	add.s32 	%r131, %r54, %r154;
	mul.wide.s32 	%rd105, %r131, 8;
	add.s64 	%rd106, %rd1, %rd105;
	ld.global.nc.f64 	%fd99, [%rd106];
	fma.rn.f64 	%fd100, %fd98, %fd99, %fd132;
	add.s64 	%rd108, %rd104, %rd115;
	ld.global.nc.f64 	%fd101, [%rd108];
	ld.global.nc.f64 	%fd102, [%rd106+8];
	fma.rn.f64 	%fd103, %fd101, %fd102, %fd100;
	add.s64 	%rd109, %rd108, %rd115;
	ld.global.nc.f64 	%fd104, [%rd109];
	ld.global.nc.f64 	%fd105, [%rd106+16];
	fma.rn.f64 	%fd106, %fd104, %fd105, %fd103;
	add.s64 	%rd110, %rd109, %rd115;
	ld.global.nc.f64 	%fd107, [%rd110];
	ld.global.nc.f64 	%fd108, [%rd106+24];
	fma.rn.f64 	%fd132, %fd107, %fd108, %fd106;
	add.s32 	%r154, %r154, 4;
$L__BB1_41:
	and.b32  	%r132, %r78, 3;
	setp.eq.s32 	%p39, %r132, 0;
	@%p39 bra 	$L__BB1_46;
	setp.eq.s32 	%p40, %r132, 1;
	@%p40 bra 	$L__BB1_44;
	mad.lo.s32 	%r133, %r154, %r77, %r53;
	mul.wide.s32 	%rd111, %r133, 8;
	add.s64 	%rd112, %rd2, %rd111;
	ld.global.nc.f64 	%fd110, [%rd112];
	add.s32 	%r134, %r54, %r154;
	mul.wide.s32 	%rd113, %r134, 8;
	add.s64 	%rd114, %rd1, %rd113;
	ld.global.nc.f64 	%fd111, [%rd114];
	fma.rn.f64 	%fd112, %fd110, %fd111, %fd132;
	add.s64 	%rd116, %rd112, %rd115;
	ld.global.nc.f64 	%fd113, [%rd116];
	ld.global.nc.f64 	%fd114, [%rd114+8];
	fma.rn.f64 	%fd132, %fd113, %fd114, %fd112;
	add.s32 	%r154, %r154, 2;
$L__BB1_44:
	setp.eq.s32 	%p41, %r48, 0;
	@%p41 bra 	$L__BB1_46;
	mad.lo.s32 	%r135, %r154, %r77, %r53;
	mul.wide.s32 	%rd117, %r135, 8;
	add.s64 	%rd118, %rd2, %rd117;
	ld.global.nc.f64 	%fd115, [%rd118];
	add.s32 	%r136, %r54, %r154;
	mul.wide.s32 	%rd119, %r136, 8;
	add.s64 	%rd120, %rd1, %rd119;
	ld.global.nc.f64 	%fd116, [%rd120];
	fma.rn.f64 	%fd132, %fd115, %fd116, %fd132;
$L__BB1_46:
	mad.lo.s32 	%r137, %r149, %r5, %r45;
	mul.wide.s32 	%rd121, %r137, 8;
	add.s64 	%rd122, %rd3, %rd121;
	st.global.f64 	[%rd122], %fd132;
	add.s32 	%r149, %r149, 1;
	setp.eq.s32 	%p42, %r149, %r80;
	@%p42 bra 	$L__BB1_58;
	bra.uni 	$L__BB1_35;
$L__BB1_47:
	and.b32  	%r67, %r80, 7;
	setp.lt.u32 	%p27, %r80, 8;
	mov.b32 	%r158, 0;
	@%p27 bra 	$L__BB1_50;
	and.b32  	%r158, %r80, 2147483640;
	mov.b32 	%r156, 0;
	mul.wide.s32 	%rd68, %r5, 8;
$L__BB1_49:
	.pragma "nounroll";
	mad.lo.s32 	%r122, %r156, %r5, %r45;
	mul.wide.s32 	%rd65, %r122, 8;
	add.s64 	%rd66, %rd3, %rd65;
	mov.b64 	%rd67, 0;
	st.global.u64 	[%rd66], %rd67;
	add.s64 	%rd69, %rd66, %rd68;
	st.global.u64 	[%rd69], %rd67;
	add.s64 	%rd70, %rd69, %rd68;
	st.global.u64 	[%rd70], %rd67;
	add.s64 	%rd71, %rd70, %rd68;
	st.global.u64 	[%rd71], %rd67;
	add.s64 	%rd72, %rd71, %rd68;
	st.global.u64 	[%rd72], %rd67;
	add.s64 	%rd73, %rd72, %rd68;
	st.global.u64 	[%rd73], %rd67;
	add.s64 	%rd74, %rd73, %rd68;
	st.global.u64 	[%rd74], %rd67;
	add.s64 	%rd75, %rd74, %rd68;
	st.global.u64 	[%rd75], %rd67;
	add.s32 	%r156, %r156, 8;
	setp.ne.s32 	%p28, %r156, %r158;
	@%p28 bra 	$L__BB1_49;
$L__BB1_50:
	setp.eq.s32 	%p29, %r67, 0;
	@%p29 bra 	$L__BB1_58;
	and.b32  	%r72, %r80, 3;
	setp.lt.u32 	%p30, %r67, 4;
	@%p30 bra 	$L__BB1_53;
	mad.lo.s32 	%r123, %r158, %r5, %r45;
	mul.wide.s32 	%rd76, %r123, 8;
	add.s64 	%rd77, %rd3, %rd76;
	mov.b64 	%rd78, 0;
	st.global.u64 	[%rd77], %rd78;
	mul.wide.s32 	%rd79, %r5, 8;
	add.s64 	%rd80, %rd77, %rd79;
	st.global.u64 	[%rd80], %rd78;
	add.s64 	%rd81, %rd80, %rd79;
	st.global.u64 	[%rd81], %rd78;
	add.s64 	%rd82, %rd81, %rd79;
	st.global.u64 	[%rd82], %rd78;
	add.s32 	%r158, %r158, 4;
$L__BB1_53:
	setp.eq.s32 	%p31, %r72, 0;
	@%p31 bra 	$L__BB1_58;
	setp.eq.s32 	%p32, %r72, 1;
	@%p32 bra 	$L__BB1_56;
	mad.lo.s32 	%r124, %r158, %r5, %r45;
	mul.wide.s32 	%rd83, %r124, 8;
	add.s64 	%rd84, %rd3, %rd83;
	mov.b64 	%rd85, 0;
	st.global.u64 	[%rd84], %rd85;
	mul.wide.s32 	%rd86, %r5, 8;
	add.s64 	%rd87, %rd84, %rd86;
	st.global.u64 	[%rd87], %rd85;
	add.s32 	%r158, %r158, 2;
$L__BB1_56:
	and.b32  	%r125, %r80, 1;
	setp.eq.b32 	%p33, %r125, 1;
	not.pred 	%p34, %p33;
	@%p34 bra 	$L__BB1_58;
	mad.lo.s32 	%r126, %r158, %r5, %r45;
	mul.wide.s32 	%rd88, %r126, 8;
	add.s64 	%rd89, %rd3, %rd88;
	mov.b64 	%rd90, 0;
	st.global.u64 	[%rd89], %rd90;
$L__BB1_58:
	ret;

}
	// .globl	_Z6mxm_1dPdiS_iS_i
.visible .entry _Z6mxm_1dPdiS_iS_i(
	.param .u64 .ptr .align 1 _Z6mxm_1dPdiS_iS_i_param_0,
	.param .u32 _Z6mxm_1dPdiS_iS_i_param_1,
	.param .u64 .ptr .align 1 _Z6mxm_1dPdiS_iS_i_param_2,
	.param .u32 _Z6mxm_1dPdiS_iS_i_param_3,
	.param .u64 .ptr .align 1 _Z6mxm_1dPdiS_iS_i_param_4,
	.param .u32 _Z6mxm_1dPdiS_iS_i_param_5
)
{
	.reg .pred 	%p<22>;
	.reg .b32 	%r<63>;
	.reg .b64 	%rd<79>;
	.reg .b64 	%fd<67>;

	ld.param.u64 	%rd7, [_Z6mxm_1dPdiS_iS_i_param_0];
	ld.param.u32 	%r28, [_Z6mxm_1dPdiS_iS_i_param_1];
	ld.param.u64 	%rd8, [_Z6mxm_1dPdiS_iS_i_param_2];
	ld.param.u32 	%r29, [_Z6mxm_1dPdiS_iS_i_param_3];
	ld.param.u64 	%rd9, [_Z6mxm_1dPdiS_iS_i_param_4];
	ld.param.u32 	%r30, [_Z6mxm_1dPdiS_iS_i_param_5];
	cvta.to.global.u64 	%rd1, %rd8;
	cvta.to.global.u64 	%rd2, %rd7;
	cvta.to.global.u64 	%rd3, %rd9;
	mov.u32 	%r31, %ctaid.x;
	mov.u32 	%r32, %ntid.x;
	mov.u32 	%r33, %tid.x;
	mad.lo.s32 	%r1, %r31, %r32, %r33;
	setp.ge.s32 	%p1, %r1, %r28;
	setp.lt.s32 	%p2, %r30, 1;
	or.pred  	%p3, %p1, %p2;
	@%p3 bra 	$L__BB2_26;
	setp.lt.s32 	%p4, %r29, 1;
	@%p4 bra 	$L__BB2_15;
	and.b32  	%r2, %r29, 7;
	and.b32  	%r3, %r29, 2147483640;
	neg.s32 	%r4, %r3;
	shl.b32 	%r5, %r28, 3;
	mov.b32 	%r53, 0;
	mul.wide.s32 	%rd65, %r28, 8;
$L__BB2_3:
	setp.lt.u32 	%p13, %r29, 8;
	mul.lo.s32 	%r7, %r53, %r29;
	mov.f64 	%fd66, 0d0000000000000000;
	mov.b32 	%r57, 0;
	@%p13 bra 	$L__BB2_6;
	mul.wide.u32 	%rd36, %r7, 8;
	add.s64 	%rd37, %rd1, %rd36;
	add.s64 	%rd78, %rd37, 32;
	mov.f64 	%fd66, 0d0000000000000000;
	mov.u32 	%r54, %r1;
	mov.u32 	%r55, %r4;
$L__BB2_5:
	.pragma "nounroll";
	mul.wide.s32 	%rd38, %r54, 8;
	add.s64 	%rd39, %rd2, %rd38;
	ld.global.f64 	%fd16, [%rd39];
	ld.global.f64 	%fd17, [%rd78+-32];
	fma.rn.f64 	%fd18, %fd16, %fd17, %fd66;
	mul.wide.s32 	%rd40, %r28, 8;
	add.s64 	%rd41, %rd39, %rd40;
	ld.global.f64 	%fd19, [%rd41];
	ld.global.f64 	%fd20, [%rd78+-24];
	fma.rn.f64 	%fd21, %fd19, %fd20, %fd18;
	add.s64 	%rd42, %rd41, %rd40;
	ld.global.f64 	%fd22, [%rd42];
	ld.global.f64 	%fd23, [%rd78+-16];
	fma.rn.f64 	%fd24, %fd22, %fd23, %fd21;
	add.s64 	%rd43, %rd42, %rd40;
	ld.global.f64 	%fd25, [%rd43];
	ld.global.f64 	%fd26, [%rd78+-8];
	fma.rn.f64 	%fd27, %fd25, %fd26, %fd24;
	add.s64 	%rd44, %rd43, %rd40;
	ld.global.f64 	%fd28, [%rd44];
	ld.global.f64 	%fd29, [%rd78];
	fma.rn.f64 	%fd30, %fd28, %fd29, %fd27;
	add.s64 	%rd45, %rd44, %rd40;
	ld.global.f64 	%fd31, [%rd45];
	ld.global.f64 	%fd32, [%rd78+8];
	fma.rn.f64 	%fd33, %fd31, %fd32, %fd30;
	add.s64 	%rd46, %rd45, %rd40;
	ld.global.f64 	%fd34, [%rd46];
	ld.global.f64 	%fd35, [%rd78+16];
	fma.rn.f64 	%fd36, %fd34, %fd35, %fd33;
	add.s64 	%rd47, %rd46, %rd40;
	ld.global.f64 	%fd37, [%rd47];
	ld.global.f64 	%fd38, [%rd78+24];
	fma.rn.f64 	%fd66, %fd37, %fd38, %fd36;
	add.s32 	%r55, %r55, 8;
	add.s32 	%r54, %r54, %r5;
	add.s64 	%rd78, %rd78, 64;
	setp.ne.s32 	%p14, %r55, 0;
	mov.u32 	%r57, %r3;
	@%p14 bra 	$L__BB2_5;
$L__BB2_6:
	setp.eq.s32 	%p15, %r2, 0;
	@%p15 bra 	$L__BB2_14;
	add.s32 	%r43, %r2, -1;
	setp.lt.u32 	%p16, %r43, 3;
	@%p16 bra 	$L__BB2_9;
	mad.lo.s32 	%r44, %r57, %r28, %r1;
	mul.wide.s32 	%rd48, %r44, 8;
	add.s64 	%rd49, %rd2, %rd48;
	ld.global.f64 	%fd40, [%rd49];
	add.s32 	%r45, %r57, %r7;
	mul.wide.u32 	%rd50, %r45, 8;
	add.s64 	%rd51, %rd1, %rd50;
	ld.global.f64 	%fd41, [%rd51];
	fma.rn.f64 	%fd42, %fd40, %fd41, %fd66;
	add.s64 	%rd53, %rd49, %rd65;
	ld.global.f64 	%fd43, [%rd53];
	cvt.u64.u32 	%rd54, %r7;
	cvt.u64.u32 	%rd55, %r57;
	add.s64 	%rd56, %rd55, %rd54;
	shl.b64 	%rd57, %rd56, 3;
	add.s64 	%rd58, %rd1, %rd57;
	ld.global.f64 	%fd44, [%rd58+8];
	fma.rn.f64 	%fd45, %fd43, %fd44, %fd42;
	add.s64 	%rd59, %rd53, %rd65;
	ld.global.f64 	%fd46, [%rd59];
	ld.global.f64 	%fd47, [%rd58+16];
	fma.rn.f64 	%fd48, %fd46, %fd47, %fd45;
	add.s64 	%rd60, %rd59, %rd65;
	ld.global.f64 	%fd49, [%rd60];
	ld.global.f64 	%fd50, [%rd58+24];
	fma.rn.f64 	%fd66, %fd49, %fd50, %fd48;
	add.s32 	%r57, %r57, 4;
$L__BB2_9:
	and.b32  	%r46, %r29, 3;
	setp.eq.s32 	%p17, %r46, 0;
	@%p17 bra 	$L__BB2_14;
	setp.eq.s32 	%p18, %r46, 1;
	@%p18 bra 	$L__BB2_12;
	mad.lo.s32 	%r47, %r57, %r28, %r1;
	mul.wide.s32 	%rd61, %r47, 8;
	add.s64 	%rd62, %rd2, %rd61;
	ld.global.f64 	%fd52, [%rd62];
	add.s32 	%r48, %r57, %r7;
	mul.wide.u32 	%rd63, %r48, 8;
	add.s64 	%rd64, %rd1, %rd63;
	ld.global.f64 	%fd53, [%rd64];
	fma.rn.f64 	%fd54, %fd52, %fd53, %fd66;
	add.s64 	%rd66, %rd62, %rd65;
	ld.global.f64 	%fd55, [%rd66];
	cvt.u64.u32 	%rd67, %r7;
	cvt.u64.u32 	%rd68, %r57;
	add.s64 	%rd69, %rd68, %rd67;
	shl.b64 	%rd70, %rd69, 3;
	add.s64 	%rd71, %rd1, %rd70;
	ld.global.f64 	%fd56, [%rd71+8];
	fma.rn.f64 	%fd66, %fd55, %fd56, %fd54;
	add.s32 	%r57, %r57, 2;
$L__BB2_12:
	and.b32  	%r49, %r29, 1;
	setp.eq.b32 	%p19, %r49, 1;
	not.pred 	%p20, %p19;
	@%p20 bra 	$L__BB2_14;
	mad.lo.s32 	%r50, %r57, %r28, %r1;
	mul.wide.s32 	%rd72, %r50, 8;
	add.s64 	%rd73, %rd2, %rd72;
	ld.global.f64 	%fd57, [%rd73];
	add.s32 	%r51, %r57, %r7;
	mul.wide.u32 	%rd74, %r51, 8;
	add.s64 	%rd75, %rd1, %rd74;
	ld.global.f64 	%fd58, [%rd75];
	fma.rn.f64 	%fd66, %fd57, %fd58, %fd66;
$L__BB2_14:
	mad.lo.s32 	%r52, %r53, %r28, %r1;
	mul.wide.s32 	%rd76, %r52, 8;
	add.s64 	%rd77, %rd3, %rd76;
	st.global.f64 	[%rd77], %fd66;
	add.s32 	%r53, %r53, 1;
	setp.eq.s32 	%p21, %r53, %r30;
	@%p21 bra 	$L__BB2_26;
	bra.uni 	$L__BB2_3;
$L__BB2_15:
	and.b32  	%r18, %r30, 7;
	setp.lt.u32 	%p5, %r30, 8;
	mov.b32 	%r61, 0;
	@%p5 bra 	$L__BB2_18;
	and.b32  	%r61, %r30, 2147483640;
	mov.b32 	%r59, 0;
	mul.wide.s32 	%rd13, %r28, 8;
$L__BB2_17:
	.pragma "nounroll";
	mad.lo.s32 	%r36, %r59, %r28, %r1;
	mul.wide.s32 	%rd10, %r36, 8;
	add.s64 	%rd11, %rd3, %rd10;
	mov.b64 	%rd12, 0;
	st.global.u64 	[%rd11], %rd12;
	add.s64 	%rd14, %rd11, %rd13;
	st.global.u64 	[%rd14], %rd12;
	add.s64 	%rd15, %rd14, %rd13;
	st.global.u64 	[%rd15], %rd12;
	add.s64 	%rd16, %rd15, %rd13;
	st.global.u64 	[%rd16], %rd12;
	add.s64 	%rd17, %rd16, %rd13;
	st.global.u64 	[%rd17], %rd12;
	add.s64 	%rd18, %rd17, %rd13;
	st.global.u64 	[%rd18], %rd12;
	add.s64 	%rd19, %rd18, %rd13;
	st.global.u64 	[%rd19], %rd12;
	add.s64 	%rd20, %rd19, %rd13;
	st.global.u64 	[%rd20], %rd12;
	add.s32 	%r59, %r59, 8;
	setp.ne.s32 	%p6, %r59, %r61;
	@%p6 bra 	$L__BB2_17;
$L__BB2_18:
	setp.eq.s32 	%p7, %r18, 0;
	@%p7 bra 	$L__BB2_26;
	and.b32  	%r23, %r30, 3;
	setp.lt.u32 	%p8, %r18, 4;
	@%p8 bra 	$L__BB2_21;
	mad.lo.s32 	%r37, %r61, %r28, %r1;
	mul.wide.s32 	%rd21, %r37, 8;
	add.s64 	%rd22, %rd3, %rd21;
	mov.b64 	%rd23, 0;
	st.global.u64 	[%rd22], %rd23;
	mul.wide.s32 	%rd24, %r28, 8;
	add.s64 	%rd25, %rd22, %rd24;
	st.global.u64 	[%rd25], %rd23;
	add.s64 	%rd26, %rd25, %rd24;
	st.global.u64 	[%rd26], %rd23;
	add.s64 	%rd27, %rd26, %rd24;
	st.global.u64 	[%rd27], %rd23;
	add.s32 	%r61, %r61, 4;
$L__BB2_21:
	setp.eq.s32 	%p9, %r23, 0;
	@%p9 bra 	$L__BB2_26;
	setp.eq.s32 	%p10, %r23, 1;
	@%p10 bra 	$L__BB2_24;
	mad.lo.s32 	%r38, %r61, %r28, %r1;
	mul.wide.s32 	%rd28, %r38, 8;
	add.s64 	%rd29, %rd3, %rd28;
	mov.b64 	%rd30, 0;
	st.global.u64 	[%rd29], %rd30;
	mul.wide.s32 	%rd31, %r28, 8;
	add.s64 	%rd32, %rd29, %rd31;
	st.global.u64 	[%rd32], %rd30;
	add.s32 	%r61, %r61, 2;
$L__BB2_24:
	and.b32  	%r39, %r30, 1;
	setp.eq.b32 	%p11, %r39, 1;
	not.pred 	%p12, %p11;
	@%p12 bra 	$L__BB2_26;
	mad.lo.s32 	%r40, %r61, %r28, %r1;
	mul.wide.s32 	%rd33, %r40, 8;
	add.s64 	%rd34, %rd3, %rd33;
	mov.b64 	%rd35, 0;
	st.global.u64 	[%rd34], %rd35;
$L__BB2_26:
	ret;

}
	// .globl	_Z10mxm_sharedPdiS_iS_i
.visible .entry _Z10mxm_sharedPdiS_iS_i(
	.param .u64 .ptr .align 1 _Z10mxm_sharedPdiS_iS_i_param_0,
	.param .u32 _Z10mxm_sharedPdiS_iS_i_param_1,
	.param .u64 .ptr .align 1 _Z10mxm_sharedPdiS_iS_i_param_2,
	.param .u32 _Z10mxm_sharedPdiS_iS_i_param_3,
	.param .u64 .ptr .align 1 _Z10mxm_sharedPdiS_iS_i_param_4,
	.param .u32 _Z10mxm_sharedPdiS_iS_i_param_5
)
{
	.reg .pred 	%p<8>;
	.reg .b32 	%r<92>;
	.reg .b64 	%rd<31>;
	.reg .b64 	%fd<359>;
	// demoted variable
	.shared .align 8 .b8 _ZZ10mxm_sharedPdiS_iS_iE2as[2048];
	// demoted variable
	.shared .align 8 .b8 _ZZ10mxm_sharedPdiS_iS_iE2bs[2048];
	ld.param.u32 	%r16, [_Z10mxm_sharedPdiS_iS_i_param_1];
	ld.param.u64 	%rd4, [_Z10mxm_sharedPdiS_iS_i_param_4];
	shr.s32 	%r18, %r16, 31;
	shr.u32 	%r19, %r18, 28;
	add.s32 	%r20, %r16, %r19;
	shr.s32 	%r1, %r20, 4;
	setp.lt.s32 	%p1, %r16, 16;
	@%p1 bra 	$L__BB3_9;
	ld.param.u32 	%r84, [_Z10mxm_sharedPdiS_iS_i_param_3];
	ld.param.u32 	%r81, [_Z10mxm_sharedPdiS_iS_i_param_1];
	mov.u32 	%r22, %tid.x;
	mov.u32 	%r23, %tid.y;
	mov.u32 	%r24, %ctaid.x;
	shl.b32 	%r25, %r24, 4;
	add.s32 	%r26, %r25, %r22;
	cvta.to.global.u64 	%rd5, %rd4;
	mul.lo.s32 	%r27, %r81, %r26;
	add.s32 	%r87, %r27, %r22;
	mad.lo.s32 	%r88, %r84, %r26, %r23;
	mov.u32 	%r28, %ctaid.y;
	shl.b32 	%r29, %r28, 4;
	add.s32 	%r30, %r29, %r23;
	add.s32 	%r31, %r30, %r27;
	mul.wide.u32 	%rd6, %r31, 8;
	add.s64 	%rd1, %rd5, %rd6;
	add.s32 	%r32, %r1, -1;
	setp.lt.u32 	%p2, %r32, 3;
	mov.f64 	%fd357, 0d0000000000000000;
	mov.b32 	%r91, 0;
	@%p2 bra 	$L__BB3_4;
	and.b32  	%r91, %r1, 134217724;
	neg.s32 	%r89, %r91;
	mov.f64 	%fd357, 0d0000000000000000;
$L__BB3_3:
	.pragma "nounroll";
	ld.param.u64 	%rd28, [_Z10mxm_sharedPdiS_iS_i_param_2];
	ld.param.u64 	%rd25, [_Z10mxm_sharedPdiS_iS_i_param_0];
	cvta.to.global.u64 	%rd7, %rd25;
	mul.wide.s32 	%rd8, %r87, 8;
	add.s64 	%rd9, %rd7, %rd8;
	ld.global.f64 	%fd8, [%rd9];
	shl.b32 	%r36, %r23, 7;
	mov.u32 	%r37, _ZZ10mxm_sharedPdiS_iS_iE2as;
	add.s32 	%r38, %r37, %r36;
	shl.b32 	%r39, %r22, 3;
	add.s32 	%r40, %r38, %r39;
	st.shared.f64 	[%r40], %fd8;
	cvta.to.global.u64 	%rd10, %rd28;
	mul.wide.s32 	%rd11, %r88, 8;
	add.s64 	%rd12, %rd10, %rd11;
	ld.global.f64 	%fd9, [%rd12];
	mov.u32 	%r41, _ZZ10mxm_sharedPdiS_iS_iE2bs;
	add.s32 	%r42, %r41, %r39;
	add.s32 	%r43, %r42, %r36;
	st.shared.f64 	[%r43], %fd9;
	bar.sync 	0;
	ld.shared.f64 	%fd10, [%r38];
	ld.shared.f64 	%fd11, [%r42];
	fma.rn.f64 	%fd12, %fd10, %fd11, %fd357;
	ld.shared.f64 	%fd13, [%r38+8];
	ld.shared.f64 	%fd14, [%r42+128];
	fma.rn.f64 	%fd15, %fd13, %fd14, %fd12;
	ld.shared.f64 	%fd16, [%r38+16];
	ld.shared.f64 	%fd17, [%r42+256];
	fma.rn.f64 	%fd18, %fd16, %fd17, %fd15;
	ld.shared.f64 	%fd19, [%r38+24];
	ld.shared.f64 	%fd20, [%r42+384];
	fma.rn.f64 	%fd21, %fd19, %fd20, %fd18;
	ld.shared.f64 	%fd22, [%r38+32];
	ld.shared.f64 	%fd23, [%r42+512];
	fma.rn.f64 	%fd24, %fd22, %fd23, %fd21;
	ld.shared.f64 	%fd25, [%r38+40];
	ld.shared.f64 	%fd26, [%r42+640];
	fma.rn.f64 	%fd27, %fd25, %fd26, %fd24;
	ld.shared.f64 	%fd28, [%r38+48];
	ld.shared.f64 	%fd29, [%r42+768];
	fma.rn.f64 	%fd30, %fd28, %fd29, %fd27;
	ld.shared.f64 	%fd31, [%r38+56];
	ld.shared.f64 	%fd32, [%r42+896];
	fma.rn.f64 	%fd33, %fd31, %fd32, %fd30;
	ld.shared.f64 	%fd34, [%r38+64];
	ld.shared.f64 	%fd35, [%r42+1024];
	fma.rn.f64 	%fd36, %fd34, %fd35, %fd33;
	ld.shared.f64 	%fd37, [%r38+72];
	ld.shared.f64 	%fd38, [%r42+1152];
	fma.rn.f64 	%fd39, %fd37, %fd38, %fd36;
	ld.shared.f64 	%fd40, [%r38+80];
	ld.shared.f64 	%fd41, [%r42+1280];
	fma.rn.f64 	%fd42, %fd40, %fd41, %fd39;
	ld.shared.f64 	%fd43, [%r38+88];
	ld.shared.f64 	%fd44, [%r42+1408];
	fma.rn.f64 	%fd45, %fd43, %fd44, %fd42;
	ld.shared.f64 	%fd46, [%r38+96];
	ld.shared.f64 	%fd47, [%r42+1536];
	fma.rn.f64 	%fd48, %fd46, %fd47, %fd45;
	ld.shared.f64 	%fd49, [%r38+104];
	ld.shared.f64 	%fd50, [%r42+1664];
	fma.rn.f64 	%fd51, %fd49, %fd50, %fd48;
	ld.shared.f64 	%fd52, [%r38+112];
	ld.shared.f64 	%fd53, [%r42+1792];
	fma.rn.f64 	%fd54, %fd52, %fd53, %fd51;
	ld.shared.f64 	%fd55, [%r38+120];
	ld.shared.f64 	%fd56, [%r42+1920];
	fma.rn.f64 	%fd57, %fd55, %fd56, %fd54;
	bar.sync 	0;
	st.global.f64 	[%rd1], %fd57;
	ld.global.f64 	%fd58, [%rd9+128];
	st.shared.f64 	[%r40], %fd58;
	ld.global.f64 	%fd59, [%rd12+128];
	st.shared.f64 	[%r43], %fd59;
	bar.sync 	0;
	ld.shared.f64 	%fd60, [%r38];
	ld.shared.f64 	%fd61, [%r42];
	fma.rn.f64 	%fd62, %fd60, %fd61, %fd57;
	ld.shared.f64 	%fd63, [%r38+8];
	ld.shared.f64 	%fd64, [%r42+128];
	fma.rn.f64 	%fd65, %fd63, %fd64, %fd62;
	ld.shared.f64 	%fd66, [%r38+16];
	ld.shared.f64 	%fd67, [%r42+256];
	fma.rn.f64 	%fd68, %fd66, %fd67, %fd65;
	ld.shared.f64 	%fd69, [%r38+24];
	ld.shared.f64 	%fd70, [%r42+384];
	fma.rn.f64 	%fd71, %fd69, %fd70, %fd68;
	ld.shared.f64 	%fd72, [%r38+32];
	ld.shared.f64 	%fd73, [%r42+512];
	fma.rn.f64 	%fd74, %fd72, %fd73, %fd71;
	ld.shared.f64 	%fd75, [%r38+40];
	ld.shared.f64 	%fd76, [%r42+640];
	fma.rn.f64 	%fd77, %fd75, %fd76, %fd74;
	ld.shared.f64 	%fd78, [%r38+48];
	ld.shared.f64 	%fd79, [%r42+768];
	fma.rn.f64 	%fd80, %fd78, %fd79, %fd77;
	ld.shared.f64 	%fd81, [%r38+56];
	ld.shared.f64 	%fd82, [%r42+896];
	fma.rn.f64 	%fd83, %fd81, %fd82, %fd80;
	ld.shared.f64 	%fd84, [%r38+64];
	ld.shared.f64 	%fd85, [%r42+1024];
	fma.rn.f64 	%fd86, %fd84, %fd85, %fd83;
	ld.shared.f64 	%fd87, [%r38+72];
	ld.shared.f64 	%fd88, [%r42+1152];
	fma.rn.f64 	%fd89, %fd87, %fd88, %fd86;
	ld.shared.f64 	%fd90, [%r38+80];
	ld.shared.f64 	%fd91, [%r42+1280];
	fma.rn.f64 	%fd92, %fd90, %fd91, %fd89;
	ld.shared.f64 	%fd93, [%r38+88];
	ld.shared.f64 	%fd94, [%r42+1408];
	fma.rn.f64 	%fd95, %fd93, %fd94, %fd92;
	ld.shared.f64 	%fd96, [%r38+96];
	ld.shared.f64 	%fd97, [%r42+1536];
	fma.rn.f64 	%fd98, %fd96, %fd97, %fd95;
	ld.shared.f64 	%fd99, [%r38+104];
	ld.shared.f64 	%fd100, [%r42+1664];
	fma.rn.f64 	%fd101, %fd99, %fd100, %fd98;
	ld.shared.f64 	%fd102, [%r38+112];
	ld.shared.f64 	%fd103, [%r42+1792];
	fma.rn.f64 	%fd104, %fd102, %fd103, %fd101;
	ld.shared.f64 	%fd105, [%r38+120];
	ld.shared.f64 	%fd106, [%r42+1920];
	fma.rn.f64 	%fd107, %fd105, %fd106, %fd104;
	bar.sync 	0;
	st.global.f64 	[%rd1], %fd107;
	ld.global.f64 	%fd108, [%rd9+256];
	st.shared.f64 	[%r40], %fd108;
	ld.global.f64 	%fd109, [%rd12+256];
	st.shared.f64 	[%r43], %fd109;
	bar.sync 	0;
	ld.shared.f64 	%fd110, [%r38];
	ld.shared.f64 	%fd111, [%r42];
	fma.rn.f64 	%fd112, %fd110, %fd111, %fd107;
	ld.shared.f64 	%fd113, [%r38+8];
	ld.shared.f64 	%fd114, [%r42+128];
	fma.rn.f64 	%fd115, %fd113, %fd114, %fd112;
	ld.shared.f64 	%fd116, [%r38+16];
	ld.shared.f64 	%fd117, [%r42+256];
	fma.rn.f64 	%fd118, %fd116, %fd117, %fd115;
	ld.shared.f64 	%fd119, [%r38+24];
	ld.shared.f64 	%fd120, [%r42+384];
	fma.rn.f64 	%fd121, %fd119, %fd120, %fd118;
	ld.shared.f64 	%fd122, [%r38+32];
	ld.shared.f64 	%fd123, [%r42+512];
	fma.rn.f64 	%fd124, %fd122, %fd123, %fd121;
	ld.shared.f64 	%fd125, [%r38+40];
	ld.shared.f64 	%fd126, [%r42+640];
	fma.rn.f64 	%fd127, %fd125, %fd126, %fd124;
	ld.shared.f64 	%fd128, [%r38+48];
	ld.shared.f64 	%fd129, [%r42+768];
	fma.rn.f64 	%fd130, %fd128, %fd129, %fd127;
	ld.shared.f64 	%fd131, [%r38+56];
	ld.shared.f64 	%fd132, [%r42+896];
	fma.rn.f64 	%fd133, %fd131, %fd132, %fd130;
	ld.shared.f64 	%fd134, [%r38+64];
	ld.shared.f64 	%fd135, [%r42+1024];
	fma.rn.f64 	%fd136, %fd134, %fd135, %fd133;
	ld.shared.f64 	%fd137, [%r38+72];
	ld.shared.f64 	%fd138, [%r42+1152];
	fma.rn.f64 	%fd139, %fd137, %fd138, %fd136;
	ld.shared.f64 	%fd140, [%r38+80];
	ld.shared.f64 	%fd141, [%r42+1280];
	fma.rn.f64 	%fd142, %fd140, %fd141, %fd139;
	ld.shared.f64 	%fd143, [%r38+88];
	ld.shared.f64 	%fd144, [%r42+1408];
	fma.rn.f64 	%fd145, %fd143, %fd144, %fd142;
	ld.shared.f64 	%fd146, [%r38+96];
	ld.shared.f64 	%fd147, [%r42+1536];
	fma.rn.f64 	%fd148, %fd146, %fd147, %fd145;
	ld.shared.f64 	%fd149, [%r38+104];
	ld.shared.f64 	%fd150, [%r42+1664];
	fma.rn.f64 	%fd151, %fd149, %fd150, %fd148;
	ld.shared.f64 	%fd152, [%r38+112];
	ld.shared.f64 	%fd153, [%r42+1792];
	fma.rn.f64 	%fd154, %fd152, %fd153, %fd151;
	ld.shared.f64 	%fd155, [%r38+120];
	ld.shared.f64 	%fd156, [%r42+1920];
	fma.rn.f64 	%fd157, %fd155, %fd156, %fd154;
	bar.sync 	0;
	st.global.f64 	[%rd1], %fd157;
	ld.global.f64 	%fd158, [%rd9+384];
	st.shared.f64 	[%r40], %fd158;
	ld.global.f64 	%fd159, [%rd12+384];
	st.shared.f64 	[%r43], %fd159;
	bar.sync 	0;
	ld.shared.f64 	%fd160, [%r38];
	ld.shared.f64 	%fd161, [%r42];
	fma.rn.f64 	%fd162, %fd160, %fd161, %fd157;
	ld.shared.f64 	%fd163, [%r38+8];
	ld.shared.f64 	%fd164, [%r42+128];
	fma.rn.f64 	%fd165, %fd163, %fd164, %fd162;
	ld.shared.f64 	%fd166, [%r38+16];
	ld.shared.f64 	%fd167, [%r42+256];
	fma.rn.f64 	%fd168, %fd166, %fd167, %fd165;
	ld.shared.f64 	%fd169, [%r38+24];
	ld.shared.f64 	%fd170, [%r42+384];
	fma.rn.f64 	%fd171, %fd169, %fd170, %fd168;
	ld.shared.f64 	%fd172, [%r38+32];
	ld.shared.f64 	%fd173, [%r42+512];
	fma.rn.f64 	%fd174, %fd172, %fd173, %fd171;
	ld.shared.f64 	%fd175, [%r38+40];
	ld.shared.f64 	%fd176, [%r42+640];
	fma.rn.f64 	%fd177, %fd175, %fd176, %fd174;
	ld.shared.f64 	%fd178, [%r38+48];
	ld.shared.f64 	%fd179, [%r42+768];
	fma.rn.f64 	%fd180, %fd178, %fd179, %fd177;
	ld.shared.f64 	%fd181, [%r38+56];
	ld.shared.f64 	%fd182, [%r42+896];
	fma.rn.f64 	%fd183, %fd181, %fd182, %fd180;
	ld.shared.f64 	%fd184, [%r38+64];
	ld.shared.f64 	%fd185, [%r42+1024];
	fma.rn.f64 	%fd186, %fd184, %fd185, %fd183;
	ld.shared.f64 	%fd187, [%r38+72];
	ld.shared.f64 	%fd188, [%r42+1152];
	fma.rn.f64 	%fd189, %fd187, %fd188, %fd186;
	ld.shared.f64 	%fd190, [%r38+80];
	ld.shared.f64 	%fd191, [%r42+1280];
	fma.rn.f64 	%fd192, %fd190, %fd191, %fd189;
	ld.shared.f64 	%fd193, [%r38+88];
	ld.shared.f64 	%fd194, [%r42+1408];
	fma.rn.f64 	%fd195, %fd193, %fd194, %fd192;
	ld.shared.f64 	%fd196, [%r38+96];
	ld.shared.f64 	%fd197, [%r42+1536];
	fma.rn.f64 	%fd198, %fd196, %fd197, %fd195;
	ld.shared.f64 	%fd199, [%r38+104];
	ld.shared.f64 	%fd200, [%r42+1664];
	fma.rn.f64 	%fd201, %fd199, %fd200, %fd198;
	ld.shared.f64 	%fd202, [%r38+112];
	ld.shared.f64 	%fd203, [%r42+1792];
	fma.rn.f64 	%fd204, %fd202, %fd203, %fd201;
	ld.shared.f64 	%fd205, [%r38+120];
	ld.shared.f64 	%fd206, [%r42+1920];
	fma.rn.f64 	%fd357, %fd205, %fd206, %fd204;
	bar.sync 	0;
	st.global.f64 	[%rd1], %fd357;
	add.s32 	%r89, %r89, 4;
	add.s32 	%r88, %r88, 64;
	add.s32 	%r87, %r87, 64;
	setp.ne.s32 	%p3, %r89, 0;
	@%p3 bra 	$L__BB3_3;
$L__BB3_4:
	and.b32  	%r13, %r1, 3;
	setp.eq.s32 	%p4, %r13, 0;
	@%p4 bra 	$L__BB3_9;
	setp.eq.s32 	%p5, %r13, 1;
	@%p5 bra 	$L__BB3_7;
	ld.param.u32 	%r85, [_Z10mxm_sharedPdiS_iS_i_param_3];
	ld.param.u64 	%rd29, [_Z10mxm_sharedPdiS_iS_i_param_2];
	ld.param.u32 	%r82, [_Z10mxm_sharedPdiS_iS_i_param_1];
	ld.param.u64 	%rd26, [_Z10mxm_sharedPdiS_iS_i_param_0];
	shl.b32 	%r44, %r91, 4;
	mad.lo.s32 	%r49, %r82, %r26, %r22;
	add.s32 	%r50, %r49, %r44;
	cvta.to.global.u64 	%rd13, %rd26;
	mul.wide.s32 	%rd14, %r50, 8;
	add.s64 	%rd15, %rd13, %rd14;
	ld.global.f64 	%fd207, [%rd15];
	shl.b32 	%r52, %r23, 7;
	mov.u32 	%r53, _ZZ10mxm_sharedPdiS_iS_iE2as;
	add.s32 	%r54, %r53, %r52;
	shl.b32 	%r55, %r22, 3;
	add.s32 	%r56, %r54, %r55;
	st.shared.f64 	[%r56], %fd207;
	mad.lo.s32 	%r57, %r85, %r26, %r23;
	add.s32 	%r58, %r57, %r44;
	cvta.to.global.u64 	%rd16, %rd29;
	mul.wide.s32 	%rd17, %r58, 8;
	add.s64 	%rd18, %rd16, %rd17;
	ld.global.f64 	%fd208, [%rd18];
	mov.u32 	%r59, _ZZ10mxm_sharedPdiS_iS_iE2bs;
	add.s32 	%r60, %r59, %r55;
	add.s32 	%r61, %r60, %r52;
	st.shared.f64 	[%r61], %fd208;
	bar.sync 	0;
	ld.shared.f64 	%fd209, [%r54];
	ld.shared.f64 	%fd210, [%r60];
	fma.rn.f64 	%fd211, %fd209, %fd210, %fd357;
	ld.shared.f64 	%fd212, [%r54+8];
	ld.shared.f64 	%fd213, [%r60+128];
	fma.rn.f64 	%fd214, %fd212, %fd213, %fd211;
	ld.shared.f64 	%fd215, [%r54+16];
	ld.shared.f64 	%fd216, [%r60+256];
	fma.rn.f64 	%fd217, %fd215, %fd216, %fd214;
	ld.shared.f64 	%fd218, [%r54+24];
	ld.shared.f64 	%fd219, [%r60+384];
	fma.rn.f64 	%fd220, %fd218, %fd219, %fd217;
	ld.shared.f64 	%fd221, [%r54+32];
	ld.shared.f64 	%fd222, [%r60+512];
	fma.rn.f64 	%fd223, %fd221, %fd222, %fd220;
	ld.shared.f64 	%fd224, [%r54+40];
	ld.shared.f64 	%fd225, [%r60+640];
	fma.rn.f64 	%fd226, %fd224, %fd225, %fd223;
	ld.shared.f64 	%fd227, [%r54+48];
	ld.shared.f64 	%fd228, [%r60+768];
	fma.rn.f64 	%fd229, %fd227, %fd228, %fd226;
	ld.shared.f64 	%fd230, [%r54+56];
	ld.shared.f64 	%fd231, [%r60+896];
	fma.rn.f64 	%fd232, %fd230, %fd231, %fd229;
	ld.shared.f64 	%fd233, [%r54+64];
	ld.shared.f64 	%fd234, [%r60+1024];
	fma.rn.f64 	%fd235, %fd233, %fd234, %fd232;
	ld.shared.f64 	%fd236, [%r54+72];
	ld.shared.f64 	%fd237, [%r60+1152];
	fma.rn.f64 	%fd238, %fd236, %fd237, %fd235;
	ld.shared.f64 	%fd239, [%r54+80];
	ld.shared.f64 	%fd240, [%r60+1280];
	fma.rn.f64 	%fd241, %fd239, %fd240, %fd238;
	ld.shared.f64 	%fd242, [%r54+88];
	ld.shared.f64 	%fd243, [%r60+1408];
	fma.rn.f64 	%fd244, %fd242, %fd243, %fd241;
	ld.shared.f64 	%fd245, [%r54+96];
	ld.shared.f64 	%fd246, [%r60+1536];
	fma.rn.f64 	%fd247, %fd245, %fd246, %fd244;
	ld.shared.f64 	%fd248, [%r54+104];
	ld.shared.f64 	%fd249, [%r60+1664];
	fma.rn.f64 	%fd250, %fd248, %fd249, %fd247;
	ld.shared.f64 	%fd251, [%r54+112];
	ld.shared.f64 	%fd252, [%r60+1792];
	fma.rn.f64 	%fd253, %fd251, %fd252, %fd250;
	ld.shared.f64 	%fd254, [%r54+120];
	ld.shared.f64 	%fd255, [%r60+1920];
	fma.rn.f64 	%fd256, %fd254, %fd255, %fd253;
	bar.sync 	0;
	st.global.f64 	[%rd1], %fd256;
	ld.global.f64 	%fd257, [%rd15+128];
	st.shared.f64 	[%r56], %fd257;
	ld.global.f64 	%fd258, [%rd18+128];
	st.shared.f64 	[%r61], %fd258;
	bar.sync 	0;
	ld.shared.f64 	%fd259, [%r54];
	ld.shared.f64 	%fd260, [%r60];
	fma.rn.f64 	%fd261, %fd259, %fd260, %fd256;
	ld.shared.f64 	%fd262, [%r54+8];
	ld.shared.f64 	%fd263, [%r60+128];
	fma.rn.f64 	%fd264, %fd262, %fd263, %fd261;
	ld.shared.f64 	%fd265, [%r54+16];
	ld.shared.f64 	%fd266, [%r60+256];
	fma.rn.f64 	%fd267, %fd265, %fd266, %fd264;
	ld.shared.f64 	%fd268, [%r54+24];
	ld.shared.f64 	%fd269, [%r60+384];
	fma.rn.f64 	%fd270, %fd268, %fd269, %fd267;
	ld.shared.f64 	%fd271, [%r54+32];
	ld.shared.f64 	%fd272, [%r60+512];
	fma.rn.f64 	%fd273, %fd271, %fd272, %fd270;
	ld.shared.f64 	%fd274, [%r54+40];
	ld.shared.f64 	%fd275, [%r60+640];
	fma.rn.f64 	%fd276, %fd274, %fd275, %fd273;
	ld.shared.f64 	%fd277, [%r54+48];
	ld.shared.f64 	%fd278, [%r60+768];
	fma.rn.f64 	%fd279, %fd277, %fd278, %fd276;
	ld.shared.f64 	%fd280, [%r54+56];
	ld.shared.f64 	%fd281, [%r60+896];
	fma.rn.f64 	%fd282, %fd280, %fd281, %fd279;
	ld.shared.f64 	%fd283, [%r54+64];
	ld.shared.f64 	%fd284, [%r60+1024];
	fma.rn.f64 	%fd285, %fd283, %fd284, %fd282;
	ld.shared.f64 	%fd286, [%r54+72];
	ld.shared.f64 	%fd287, [%r60+1152];
	fma.rn.f64 	%fd288, %fd286, %fd287, %fd285;
	ld.shared.f64 	%fd289, [%r54+80];
	ld.shared.f64 	%fd290, [%r60+1280];
	fma.rn.f64 	%fd291, %fd289, %fd290, %fd288;
	ld.shared.f64 	%fd292, [%r54+88];
	ld.shared.f64 	%fd293, [%r60+1408];
	fma.rn.f64 	%fd294, %fd292, %fd293, %fd291;
	ld.shared.f64 	%fd295, [%r54+96];
	ld.shared.f64 	%fd296, [%r60+1536];
	fma.rn.f64 	%fd297, %fd295, %fd296, %fd294;
	ld.shared.f64 	%fd298, [%r54+104];
	ld.shared.f64 	%fd299, [%r60+1664];
	fma.rn.f64 	%fd300, %fd298, %fd299, %fd297;
	ld.shared.f64 	%fd301, [%r54+112];
	ld.shared.f64 	%fd302, [%r60+1792];
	fma.rn.f64 	%fd303, %fd301, %fd302, %fd300;
	ld.shared.f64 	%fd304, [%r54+120];
	ld.shared.f64 	%fd305, [%r60+1920];
	fma.rn.f64 	%fd357, %fd304, %fd305, %fd303;
	bar.sync 	0;
	st.global.f64 	[%rd1], %fd357;
	add.s32 	%r91, %r91, 2;
$L__BB3_7:
	and.b32  	%r62, %r1, 1;
	setp.eq.b32 	%p6, %r62, 1;
	not.pred 	%p7, %p6;
	@%p7 bra 	$L__BB3_9;
	ld.param.u32 	%r86, [_Z10mxm_sharedPdiS_iS_i_param_3];
	ld.param.u64 	%rd30, [_Z10mxm_sharedPdiS_iS_i_param_2];
	ld.param.u32 	%r83, [_Z10mxm_sharedPdiS_iS_i_param_1];
	ld.param.u64 	%rd27, [_Z10mxm_sharedPdiS_iS_i_param_0];
	shl.b32 	%r63, %r91, 4;
	mad.lo.s32 	%r68, %r83, %r26, %r22;
	add.s32 	%r69, %r68, %r63;
	cvta.to.global.u64 	%rd19, %rd27;
	mul.wide.s32 	%rd20, %r69, 8;
	add.s64 	%rd21, %rd19, %rd20;
	ld.global.f64 	%fd306, [%rd21];
	shl.b32 	%r71, %r23, 7;
	mov.u32 	%r72, _ZZ10mxm_sharedPdiS_iS_iE2as;
	add.s32 	%r73, %r72, %r71;
	shl.b32 	%r74, %r22, 3;
	add.s32 	%r75, %r73, %r74;
	st.shared.f64 	[%r75], %fd306;
	mad.lo.s32 	%r76, %r86, %r26, %r23;
	add.s32 	%r77, %r76, %r63;
	cvta.to.global.u64 	%rd22, %rd30;
	mul.wide.s32 	%rd23, %r77, 8;
	add.s64 	%rd24, %rd22, %rd23;
	ld.global.f64 	%fd307, [%rd24];
	mov.u32 	%r78, _ZZ10mxm_sharedPdiS_iS_iE2bs;
	add.s32 	%r79, %r78, %r74;
	add.s32 	%r80, %r79, %r71;
	st.shared.f64 	[%r80], %fd307;
	bar.sync 	0;
	ld.shared.f64 	%fd308, [%r73];
	ld.shared.f64 	%fd309, [%r79];
	fma.rn.f64 	%fd310, %fd308, %fd309, %fd357;
	ld.shared.f64 	%fd311, [%r73+8];
	ld.shared.f64 	%fd312, [%r79+128];
	fma.rn.f64 	%fd313, %fd311, %fd312, %fd310;
	ld.shared.f64 	%fd314, [%r73+16];
	ld.shared.f64 	%fd315, [%r79+256];
	fma.rn.f64 	%fd316, %fd314, %fd315, %fd313;
	ld.shared.f64 	%fd317, [%r73+24];
	ld.shared.f64 	%fd318, [%r79+384];
	fma.rn.f64 	%fd319, %fd317, %fd318, %fd316;
	ld.shared.f64 	%fd320, [%r73+32];
	ld.shared.f64 	%fd321, [%r79+512];
	fma.rn.f64 	%fd322, %fd320, %fd321, %fd319;
	ld.shared.f64 	%fd323, [%r73+40];
	ld.shared.f64 	%fd324, [%r79+640];
	fma.rn.f64 	%fd325, %fd323, %fd324, %fd322;
	ld.shared.f64 	%fd326, [%r73+48];
	ld.shared.f64 	%fd327, [%r79+768];
	fma.rn.f64 	%fd328, %fd326, %fd327, %fd325;
	ld.shared.f64 	%fd329, [%r73+56];
	ld.shared.f64 	%fd330, [%r79+896];
	fma.rn.f64 	%fd331, %fd329, %fd330, %fd328;
	ld.shared.f64 	%fd332, [%r73+64];
	ld.shared.f64 	%fd333, [%r79+1024];
	fma.rn.f64 	%fd334, %fd332, %fd333, %fd331;
	ld.shared.f64 	%fd335, [%r73+72];
	ld.shared.f64 	%fd336, [%r79+1152];
	fma.rn.f64 	%fd337, %fd335, %fd336, %fd334;
	ld.shared.f64 	%fd338, [%r73+80];
	ld.shared.f64 	%fd339, [%r79+1280];
	fma.rn.f64 	%fd340, %fd338, %fd339, %fd337;
	ld.shared.f64 	%fd341, [%r73+88];
	ld.shared.f64 	%fd342, [%r79+1408];
	fma.rn.f64 	%fd343, %fd341, %fd342, %fd340;
	ld.shared.f64 	%fd344, [%r73+96];
	ld.shared.f64 	%fd345, [%r79+1536];
	fma.rn.f64 	%fd346, %fd344, %fd345, %fd343;
	ld.shared.f64 	%fd347, [%r73+104];
	ld.shared.f64 	%fd348, [%r79+1664];
	fma.rn.f64 	%fd349, %fd347, %fd348, %fd346;
	ld.shared.f64 	%fd350, [%r73+112];
	ld.shared.f64 	%fd351, [%r79+1792];
	fma.rn.f64 	%fd352, %fd350, %fd351, %fd349;
	ld.shared.f64 	%fd353, [%r73+120];
	ld.shared.f64 	%fd354, [%r79+1920];
	fma.rn.f64 	%fd355, %fd353, %fd354, %fd352;
	bar.sync 	0;
	st.global.f64 	[%rd1], %fd355;
$L__BB3_9:
	ret;

}


// ===== COMPILED SASS (sm_100) =====

	.target	sm_100

	.elftype	@"ET_EXEC"


//--------------------- .note.nv.tkinfo           --------------------------
	.section	.note.nv.tkinfo,"",@"SHT_NOTE"
	.sectionflags	@"SHF_NOTE_NV_TKINFO"
	.tkinfo
        /*0018*/ 	.word	0x00000002
        /*0030*/ 	.string	""
        /*0030*/ 	.string	"ptxas"
        /*0030*/ 	.string	"Cuda compilation tools, release 13.0, V13.0.88"
        /*0030*/ 	.string	"Build cuda_13.0.r13.0/compiler.36424714_0"
        /*0030*/ 	.string	"-arch sm_100 -m 64 "



//--------------------- .note.nv.cuinfo           --------------------------
	.section	.note.nv.cuinfo,"",@"SHT_NOTE"
	.sectionflags	@"SHF_NOTE_NV_CUINFO"
        /*0018*/ 	.short	0x0002
        /*001a*/ 	.short	0x0064
        /*001c*/ 	.short	0x0082
	.zero		2


//--------------------- .nv.info                  --------------------------
	.section	.nv.info,"",@"SHT_CUDA_INFO"
	.align	4


	//----- nvinfo : EIATTR_REGCOUNT
	.align		4
        /*0000*/ 	.byte	0x04, 0x2f
        /*0002*/ 	.short	(.L_1 - .L_0)
	.align		4
.L_0:
        /*0004*/ 	.word	index@(_Z12curl_vanillaPKdS0_S0_S0_S0_S0_S0_S0_S0_S0_S0_S0_S0_S0_S0_S0_S0_S0_S0_iiiPd)
        /*0008*/ 	.word	0x00000028


	//----- nvinfo : EIATTR_FRAME_SIZE
	.align		4
.L_1:
        /*000c*/ 	.byte	0x04, 0x11
        /*000e*/ 	.short	(.L_3 - .L_2)
	.align		4
.L_2:
        /*0010*/ 	.word	index@(_Z12curl_vanillaPKdS0_S0_S0_S0_S0_S0_S0_S0_S0_S0_S0_S0_S0_S0_S0_S0_S0_S0_iiiPd)
        /*0014*/ 	.word	0x00000000


	//----- nvinfo : EIATTR_REGCOUNT
	.align		4
.L_3:
        /*0018*/ 	.byte	0x04, 0x2f
        /*001a*/ 	.short	(.L_5 - .L_4)
	.align		4
.L_4:
        /*001c*/ 	.word	index@(_Z11mxm_vanillaPKdiS0_iPdiii)
        /*0020*/ 	.word	0x00000020


	//----- nvinfo : EIATTR_FRAME_SIZE
	.align		4
.L_5:
        /*0024*/ 	.byte	0x04, 0x11
        /*0026*/ 	.short	(.L_7 - .L_6)
	.align		4
.L_6:
        /*0028*/ 	.word	index@(_Z11mxm_vanillaPKdiS0_iPdiii)
        /*002c*/ 	.word	0x00000000


	//----- nvinfo : EIATTR_REGCOUNT
	.align		4
.L_7:
        /*0030*/ 	.byte	0x04, 0x2f
        /*0032*/ 	.short	(.L_9 - .L_8)
	.align		4
.L_8:
        /*0034*/ 	.word	index@(_Z6mxm_1dPdiS_iS_i)
        /*0038*/ 	.word	0x00000020


	//----- nvinfo : EIATTR_FRAME_SIZE
	.align		4
.L_9:
        /*003c*/ 	.byte	0x04, 0x11
        /*003e*/ 	.short	(.L_11 - .L_10)
	.align		4
.L_10:
        /*0040*/ 	.word	index@(_Z6mxm_1dPdiS_iS_i)
        /*0044*/ 	.word	0x00000000


	//----- nvinfo : EIATTR_REGCOUNT
	.align		4
.L_11:
        /*0048*/ 	.byte	0x04, 0x2f
        /*004a*/ 	.short	(.L_13 - .L_12)
	.align		4
.L_12:
        /*004c*/ 	.word	index@(_Z10mxm_sharedPdiS_iS_i)
        /*0050*/ 	.word	0x00000028


	//----- nvinfo : EIATTR_FRAME_SIZE
	.align		4
.L_13:
        /*0054*/ 	.byte	0x04, 0x11
        /*0056*/ 	.short	(.L_15 - .L_14)
	.align		4
.L_14:
        /*0058*/ 	.word	index@(_Z10mxm_sharedPdiS_iS_i)
        /*005c*/ 	.word	0x00000000


	//----- nvinfo : EIATTR_MIN_STACK_SIZE
	.align		4
.L_15:
        /*0060*/ 	.byte	0x04, 0x12
        /*0062*/ 	.short	(.L_17 - .L_16)
	.align		4
.L_16:
        /*0064*/ 	.word	index@(_Z10mxm_sharedPdiS_iS_i)
        /*0068*/ 	.word	0x00000000


	//----- nvinfo : EIATTR_MIN_STACK_SIZE
	.align		4
.L_17:
        /*006c*/ 	.byte	0x04, 0x12
        /*006e*/ 	.short	(.L_19 - .L_18)
	.align		4
.L_18:
        /*0070*/ 	.word	index@(_Z6mxm_1dPdiS_iS_i)
        /*0074*/ 	.word	0x00000000


	//----- nvinfo : EIATTR_MIN_STACK_SIZE
	.align		4
.L_19:
        /*0078*/ 	.byte	0x04, 0x12
        /*007a*/ 	.short	(.L_21 - .L_20)
	.align		4
.L_20:
        /*007c*/ 	.word	index@(_Z11mxm_vanillaPKdiS0_iPdiii)
        /*0080*/ 	.word	0x00000000


	//----- nvinfo : EIATTR_MIN_STACK_SIZE
	.align		4
.L_21:
        /*0084*/ 	.byte	0x04, 0x12
        /*0086*/ 	.short	(.L_23 - .L_22)
	.align		4
.L_22:
        /*0088*/ 	.word	index@(_Z12curl_vanillaPKdS0_S0_S0_S0_S0_S0_S0_S0_S0_S0_S0_S0_S0_S0_S0_S0_S0_S0_iiiPd)
        /*008c*/ 	.word	0x00000000
.L_23:


//--------------------- .nv.compat                --------------------------
	.section	.nv.compat,"",@"SHT_CUDA_COMPAT_INFO"
	.align	4
        /*0000*/ 	.byte	0x02, 0x09, 0x00, 0x00, 0x02, 0x02, 0x01, 0x00, 0x02, 0x05, 0x05, 0x00, 0x03, 0x07, 0x01, 0x01
        /*0010*/ 	.byte	0x02, 0x03, 0x00, 0x00, 0x02, 0x06, 0x01, 0x00, 0x04, 0x0b, 0x08, 0x00, 0x01, 0x00, 0x00, 0x00
        /*0020*/ 	.byte	0x00, 0x00, 0x00, 0x00


//--------------------- .nv.info._Z10mxm_sharedPdiS_iS_i --------------------------
	.section	.nv.info._Z10mxm_sharedPdiS_iS_i,"",@"SHT_CUDA_INFO"
	.sectionflags	@""
	.align	4


	//----- nvinfo : EIATTR_CUDA_API_VERSION
	.align		4
        /*0000*/ 	.byte	0x04, 0x37
        /*0002*/ 	.short	(.L_25 - .L_24)
.L_24:
        /*0004*/ 	.word	0x00000082


	//----- nvinfo : EIATTR_KPARAM_INFO
	.align		4
.L_25:
        /*0008*/ 	.byte	0x04, 0x17
        /*000a*/ 	.short	(.L_27 - .L_26)
.L_26:
        /*000c*/ 	.word	0x00000000
        /*0010*/ 	.short	0x0005
        /*0012*/ 	.short	0x0028
        /*0014*/ 	.byte	0x00, 0xf0, 0x11, 0x00


	//----- nvinfo : EIATTR_KPARAM_INFO
	.align		4
.L_27:
        /*0018*/ 	.byte	0x04, 0x17
        /*001a*/ 	.short	(.L_29 - .L_28)
.L_28:
        /*001c*/ 	.word	0x00000000
        /*0020*/ 	.short	0x0004
        /*0022*/ 	.short	0x0020
        /*0024*/ 	.byte	0x00, 0xf5, 0x21, 0x00


	//----- nvinfo : EIATTR_KPARAM_INFO
	.align		4
.L_29:
        /*0028*/ 	.byte	0x04, 0x17
        /*002a*/ 	.short	(.L_31 - .L_30)
.L_30:
        /*002c*/ 	.word	0x00000000
        /*0030*/ 	.short	0x0003
        /*0032*/ 	.short	0x0018
        /*0034*/ 	.byte	0x00, 0xf0, 0x11, 0x00


	//----- nvinfo : EIATTR_KPARAM_INFO
	.align		4
.L_31:
        /*0038*/ 	.byte	0x04, 0x17
        /*003a*/ 	.short	(.L_33 - .L_32)
.L_32:
        /*003c*/ 	.word	0x00000000
        /*0040*/ 	.short	0x0002
        /*0042*/ 	.short	0x0010
        /*0044*/ 	.byte	0x00, 0xf5, 0x21, 0x00


	//----- nvinfo : EIATTR_KPARAM_INFO
	.align		4
.L_33:
        /*0048*/ 	.byte	0x04, 0x17
        /*004a*/ 	.short	(.L_35 - .L_34)
.L_34:
        /*004c*/ 	.word	0x00000000
        /*0050*/ 	.short	0x0001
        /*0052*/ 	.short	0x0008
        /*0054*/ 	.byte	0x00, 0xf0, 0x11, 0x00


	//----- nvinfo : EIATTR_KPARAM_INFO
	.align		4
.L_35:
        /*0058*/ 	.byte	0x04, 0x17
        /*005a*/ 	.short	(.L_37 - .L_36)
.L_36:
        /*005c*/ 	.word	0x00000000
        /*0060*/ 	.short	0x0000
        /*0062*/ 	.short	0x0000
        /*0064*/ 	.byte	0x00, 0xf5, 0x21, 0x00


	//----- nvinfo : EIATTR_SPARSE_MMA_MASK
	.align		4
.L_37:
        /*0068*/ 	.byte	0x03, 0x50
        /*006a*/ 	.short	0x0000


	//----- nvinfo : EIATTR_MAXREG_COUNT
	.align		4
        /*006c*/ 	.byte	0x03, 0x1b
        /*006e*/ 	.short	0x00ff


	//----- nvinfo : EIATTR_NUM_BARRIERS
	.align		4
        /*0070*/ 	.byte	0x02, 0x4c
        /*0072*/ 	.byte	0x01
	.zero		1


	//----- nvinfo : EIATTR_MERCURY_ISA_VERSION
	.align		4
        /*0074*/ 	.byte	0x03, 0x5f
        /*0076*/ 	.short	0x0101


	//----- nvinfo : EIATTR_VRC_CTA_INIT_COUNT
	.align		4
        /*0078*/ 	.byte	0x02, 0x4a
	.zero		1
	.zero		1


	//----- nvinfo : EIATTR_EXIT_INSTR_OFFSETS
	.align		4
        /*007c*/ 	.byte	0x04, 0x1c
        /*007e*/ 	.short	(.L_39 - .L_38)


	//   ....[0]....
.L_38:
        /*0080*/ 	.word	0x00000030


	//   ....[1]....
        /*0084*/ 	.word	0x00000ed0


	//   ....[2]....
        /*0088*/ 	.word	0x00001600


	//   ....[3]....
        /*008c*/ 	.word	0x000019f0


	//----- nvinfo : EIATTR_CBANK_PARAM_SIZE
	.align		4
.L_39:
        /*0090*/ 	.byte	0x03, 0x19
        /*0092*/ 	.short	0x002c


	//----- nvinfo : EIATTR_PARAM_CBANK
	.align		4
        /*0094*/ 	.byte	0x04, 0x0a
        /*0096*/ 	.short	(.L_41 - .L_40)
	.align		4
.L_40:
        /*0098*/ 	.word	index@(.nv.constant0._Z10mxm_sharedPdiS_iS_i)
        /*009c*/ 	.short	0x0380
        /*009e*/ 	.short	0x002c


	//----- nvinfo : EIATTR_SW_WAR
	.align		4
.L_41:
        /*00a0*/ 	.byte	0x04, 0x36
        /*00a2*/ 	.short	(.L_43 - .L_42)
.L_42:
        /*00a4*/ 	.word	0x00000008
.L_43:


//--------------------- .nv.info._Z6mxm_1dPdiS_iS_i --------------------------
	.section	.nv.info._Z6mxm_1dPdiS_iS_i,"",@"SHT_CUDA_INFO"
	.sectionflags	@""
	.align	4


	//----- nvinfo : EIATTR_CUDA_API_VERSION
	.align		4
        /*0000*/ 	.byte	0x04, 0x37
        /*0002*/ 	.short	(.L_45 - .L_44)
.L_44:
        /*0004*/ 	.word	0x00000082


	//----- nvinfo : EIATTR_KPARAM_INFO
	.align		4
.L_45:
        /*0008*/ 	.byte	0x04, 0x17
        /*000a*/ 	.short	(.L_47 - .L_46)
.L_46:
        /*000c*/ 	.word	0x00000000
        /*0010*/ 	.short	0x0005
        /*0012*/ 	.short	0x0028
        /*0014*/ 	.byte	0x00, 0xf0, 0x11, 0x00


	//----- nvinfo : EIATTR_KPARAM_INFO
	.align		4
.L_47:
        /*0018*/ 	.byte	0x04, 0x17
        /*001a*/ 	.short	(.L_49 - .L_48)
.L_48:
        /*001c*/ 	.word	0x00000000
        /*0020*/ 	.short	0x0004
        /*0022*/ 	.short	0x0020
        /*0024*/ 	.byte	0x00, 0xf5, 0x21, 0x00


	//----- nvinfo : EIATTR_KPARAM_INFO
	.align		4
.L_49:
        /*0028*/ 	.byte	0x04, 0x17
        /*002a*/ 	.short	(.L_51 - .L_50)
.L_50:
        /*002c*/ 	.word	0x00000000
        /*0030*/ 	.short	0x0003
        /*0032*/ 	.short	0x0018
        /*0034*/ 	.byte	0x00, 0xf0, 0x11, 0x00


	//----- nvinfo : EIATTR_KPARAM_INFO
	.align		4
.L_51:
        /*0038*/ 	.byte	0x04, 0x17
        /*003a*/ 	.short	(.L_53 - .L_52)
.L_52:
        /*003c*/ 	.word	0x00000000
        /*0040*/ 	.short	0x0002
        /*0042*/ 	.short	0x0010
        /*0044*/ 	.byte	0x00, 0xf5, 0x21, 0x00


	//----- nvinfo : EIATTR_KPARAM_INFO
	.align		4
.L_53:
        /*0048*/ 	.byte	0x04, 0x17
        /*004a*/ 	.short	(.L_55 - .L_54)
.L_54:
        /*004c*/ 	.word	0x00000000
        /*0050*/ 	.short	0x0001
        /*0052*/ 	.short	0x0008
        /*0054*/ 	.byte	0x00, 0xf0, 0x11, 0x00


	//----- nvinfo : EIATTR_KPARAM_INFO
	.align		4
.L_55:
        /*0058*/ 	.byte	0x04, 0x17
        /*005a*/ 	.short	(.L_57 - .L_56)
.L_56:
        /*005c*/ 	.word	0x00000000
        /*0060*/ 	.short	0x0000
        /*0062*/ 	.short	0x0000
        /*0064*/ 	.byte	0x00, 0xf5, 0x21, 0x00


	//----- nvinfo : EIATTR_SPARSE_MMA_MASK
	.align		4
.L_57:
        /*0068*/ 	.byte	0x03, 0x50
        /*006a*/ 	.short	0x0000


	//----- nvinfo : EIATTR_MAXREG_COUNT
	.align		4
        /*006c*/ 	.byte	0x03, 0x1b
        /*006e*/ 	.short	0x00ff


	//----- nvinfo : EIATTR_MERCURY_ISA_VERSION
	.align		4
        /*0070*/ 	.byte	0x03, 0x5f
        /*0072*/ 	.short	0x0101


	//----- nvinfo : EIATTR_VRC_CTA_INIT_COUNT
	.align		4
        /*0074*/ 	.byte	0x02, 0x4a
	.zero		1
	.zero		1


	//----- nvinfo : EIATTR_EXIT_INSTR_OFFSETS
	.align		4
        /*0078*/ 	.byte	0x04, 0x1c
        /*007a*/ 	.short	(.L_59 - .L_58)


	//   ....[0]....
.L_58:
        /*007c*/ 	.word	0x00000090


	//   ....[1]....
        /*0080*/ 	.word	0x000009a0


	//   ....[2]....
        /*0084*/ 	.word	0x00000b80


	//   ....[3]....
        /*0088*/ 	.word	0x00000c80


	//   ....[4]....
        /*008c*/ 	.word	0x00000d40


	//   ....[5]....
        /*0090*/ 	.word	0x00000d90


	//----- nvinfo : EIATTR_CBANK_PARAM_SIZE
	.align		4
.L_59:
        /*0094*/ 	.byte	0x03, 0x19
        /*0096*/ 	.short	0x002c


	//----- nvinfo : EIATTR_PARAM_CBANK
	.align		4
        /*0098*/ 	.byte	0x04, 0x0a
        /*009a*/ 	.short	(.L_61 - .L_60)
	.align		4
.L_60:
        /*009c*/ 	.word	index@(.nv.constant0._Z6mxm_1dPdiS_iS_i)
        /*00a0*/ 	.short	0x0380
        /*00a2*/ 	.short	0x002c


	//----- nvinfo : EIATTR_SW_WAR
	.align		4
.L_61:
        /*00a4*/ 	.byte	0x04, 0x36
        /*00a6*/ 	.short	(.L_63 - .L_62)
.L_62:
        /*00a8*/ 	.word	0x00000008
.L_63:


//--------------------- .nv.info._Z11mxm_vanillaPKdiS0_iPdiii --------------------------
	.section	.nv.info._Z11mxm_vanillaPKdiS0_iPdiii,"",@"SHT_CUDA_INFO"
	.sectionflags	@""
	.align	4


	//----- nvinfo : EIATTR_CUDA_API_VERSION
	.align		4
        /*0000*/ 	.byte	0x04, 0x37
        /*0002*/ 	.short	(.L_65 - .L_64)
.L_64:
        /*0004*/ 	.word	0x00000082


	//----- nvinfo : EIATTR_KPARAM_INFO
	.align		4
.L_65:
        /*0008*/ 	.byte	0x04, 0x17
        /*000a*/ 	.short	(.L_67 - .L_66)
.L_66:
        /*000c*/ 	.word	0x00000000
        /*0010*/ 	.short	0x0007
        /*0012*/ 	.short	0x0030
        /*0014*/ 	.byte	0x00, 0xf0, 0x11, 0x00


	//----- nvinfo : EIATTR_KPARAM_INFO
	.align		4
.L_67:
        /*0018*/ 	.byte	0x04, 0x17
        /*001a*/ 	.short	(.L_69 - .L_68)
.L_68:
        /*001c*/ 	.word	0x00000000
        /*0020*/ 	.short	0x0006
        /*0022*/ 	.short	0x002c
        /*0024*/ 	.byte	0x00, 0xf0, 0x11, 0x00


	//----- nvinfo : EIATTR_KPARAM_INFO
	.align		4
.L_69:
        /*0028*/ 	.byte	0x04, 0x17
        /*002a*/ 	.short	(.L_71 - .L_70)
.L_70:
        /*002c*/ 	.word	0x00000000
        /*0030*/ 	.short	0x0005
        /*0032*/ 	.short	0x0028
        /*0034*/ 	.byte	0x00, 0xf0, 0x11, 0x00


	//----- nvinfo : EIATTR_KPARAM_INFO
	.align		4
.L_71:
        /*0038*/ 	.byte	0x04, 0x17
        /*003a*/ 	.short	(.L_73 - .L_72)
.L_72:
        /*003c*/ 	.word	0x00000000
        /*0040*/ 	.short	0x0004
        /*0042*/ 	.short	0x0020
        /*0044*/ 	.byte	0x00, 0xf5, 0x21, 0x00


	//----- nvinfo : EIATTR_KPARAM_INFO
	.align		4
.L_73:
        /*0048*/ 	.byte	0x04, 0x17
        /*004a*/ 	.short	(.L_75 - .L_74)
.L_74:
        /*004c*/ 	.word	0x00000000
        /*0050*/ 	.short	0x0003
        /*0052*/ 	.short	0x0018
        /*0054*/ 	.byte	0x00, 0xf0, 0x11, 0x00


	//----- nvinfo : EIATTR_KPARAM_INFO
	.align		4
.L_75:
        /*0058*/ 	.byte	0x04, 0x17
        /*005a*/ 	.short	(.L_77 - .L_76)
.L_76:
        /*005c*/ 	.word	0x00000000
        /*0060*/ 	.short	0x0002
        /*0062*/ 	.short	0x0010
        /*0064*/ 	.byte	0x00, 0xf5, 0x21, 0x00


	//----- nvinfo : EIATTR_KPARAM_INFO
	.align		4
.L_77:
        /*0068*/ 	.byte	0x04, 0x17
        /*006a*/ 	.short	(.L_79 - .L_78)
.L_78:
        /*006c*/ 	.word	0x00000000
        /*0070*/ 	.short	0x0001
        /*0072*/ 	.short	0x0008
        /*0074*/ 	.byte	0x00, 0xf0, 0x11, 0x00


	//----- nvinfo : EIATTR_KPARAM_INFO
	.align		4
.L_79:
        /*0078*/ 	.byte	0x04, 0x17
        /*007a*/ 	.short	(.L_81 - .L_80)
.L_80:
        /*007c*/ 	.word	0x00000000
        /*0080*/ 	.short	0x0000
        /*0082*/ 	.short	0x0000
        /*0084*/ 	.byte	0x00, 0xf5, 0x21, 0x00


	//----- nvinfo : EIATTR_SPARSE_MMA_MASK
	.align		4
.L_81:
        /*0088*/ 	.byte	0x03, 0x50
        /*008a*/ 	.short	0x0000


	//----- nvinfo : EIATTR_MAXREG_COUNT
	.align		4
        /*008c*/ 	.byte	0x03, 0x1b
        /*008e*/ 	.short	0x00ff


	//----- nvinfo : EIATTR_MERCURY_ISA_VERSION
	.align		4
        /*0090*/ 	.byte	0x03, 0x5f
        /*0092*/ 	.short	0x0101


	//----- nvinfo : EIATTR_VRC_CTA_INIT_COUNT
	.align		4
        /*0094*/ 	.byte	0x02, 0x4a
	.zero		1
	.zero		1


	//----- nvinfo : EIATTR_EXIT_INSTR_OFFSETS
	.align		4
        /*0098*/ 	.byte	0x04, 0x1c
        /*009a*/ 	.short	(.L_83 - .L_82)


	//   ....[0]....
.L_82:
        /*009c*/ 	.word	0x000000d0


	//   ....[1]....
        /*00a0*/ 	.word	0x000001d0


	//   ....[2]....
        /*00a4*/ 	.word	0x00000a30


	//   ....[3]....
        /*00a8*/ 	.word	0x00000ea0


	//   ....[4]....
        /*00ac*/ 	.word	0x00000ee0


	//   ....[5]....
        /*00b0*/ 	.word	0x00001700


	//   ....[6]....
        /*00b4*/ 	.word	0x000018e0


	//   ....[7]....
        /*00b8*/ 	.word	0x000019e0


	//   ....[8]....
        /*00bc*/ 	.word	0x00001aa0


	//   ....[9]....
        /*00c0*/ 	.word	0x00001af0


	//----- nvinfo : EIATTR_CBANK_PARAM_SIZE
	.align		4
.L_83:
        /*00c4*/ 	.byte	0x03, 0x19
        /*00c6*/ 	.short	0x0034


	//----- nvinfo : EIATTR_PARAM_CBANK
	.align		4
        /*00c8*/ 	.byte	0x04, 0x0a
        /*00ca*/ 	.short	(.L_85 - .L_84)
	.align		4
.L_84:
        /*00cc*/ 	.word	index@(.nv.constant0._Z11mxm_vanillaPKdiS0_iPdiii)
        /*00d0*/ 	.short	0x0380
        /*00d2*/ 	.short	0x0034


	//----- nvinfo : EIATTR_SW_WAR
	.align		4
.L_85:
        /*00d4*/ 	.byte	0x04, 0x36
        /*00d6*/ 	.short	(.L_87 - .L_86)
.L_86:
        /*00d8*/ 	.word	0x00000008
.L_87:


//--------------------- .nv.info._Z12curl_vanillaPKdS0_S0_S0_S0_S0_S0_S0_S0_S0_S0_S0_S0_S0_S0_S0_S0_S0_S0_iiiPd --------------------------
	.section	.nv.info._Z12curl_vanillaPKdS0_S0_S0_S0_S0_S0_S0_S0_S0_S0_S0_S0_S0_S0_S0_S0_S0_S0_iiiPd,"",@"SHT_CUDA_INFO"
	.sectionflags	@""
	.align	4


	//----- nvinfo : EIATTR_CUDA_API_VERSION
	.align		4
        /*0000*/ 	.byte	0x04, 0x37
        /*0002*/ 	.short	(.L_89 - .L_88)
.L_88:
        /*0004*/ 	.word	0x00000082


	//----- nvinfo : EIATTR_KPARAM_INFO
	.align		4
.L_89:
        /*0008*/ 	.byte	0x04, 0x17
        /*000a*/ 	.short	(.L_91 - .L_90)
.L_90:
        /*000c*/ 	.word	0x00000000
        /*0010*/ 	.short	0x0016
        /*0012*/ 	.short	0x00a8
        /*0014*/ 	.byte	0x00, 0xf5, 0x21, 0x00


	//----- nvinfo : EIATTR_KPARAM_INFO
	.align		4
.L_91:
        /*0018*/ 	.byte	0x04, 0x17
        /*001a*/ 	.short	(.L_93 - .L_92)
.L_92:
        /*001c*/ 	.word	0x00000000
        /*0020*/ 	.short	0x0015
        /*0022*/ 	.short	0x00a0
        /*0024*/ 	.byte	0x00, 0xf0, 0x11, 0x00


	//----- nvinfo : EIATTR_KPARAM_INFO
	.align		4
.L_93:
        /*0028*/ 	.byte	0x04, 0x17
        /*002a*/ 	.short	(.L_95 - .L_94)
.L_94:
        /*002c*/ 	.word	0x00000000
        /*0030*/ 	.short	0x0014
        /*0032*/ 	.short	0x009c
        /*0034*/ 	.byte	0x00, 0xf0, 0x11, 0x00


	//----- nvinfo : EIATTR_KPARAM_INFO
	.align		4
.L_95:
        /*0038*/ 	.byte	0x04, 0x17
        /*003a*/ 	.short	(.L_97 - .L_96)
.L_96:
        /*003c*/ 	.word	0x00000000
        /*0040*/ 	.short	0x0013
        /*0042*/ 	.short	0x0098
        /*0044*/ 	.byte	0x00, 0xf0, 0x11, 0x00


	//----- nvinfo : EIATTR_KPARAM_INFO
	.align		4
.L_97:
        /*0048*/ 	.byte	0x04, 0x17
        /*004a*/ 	.short	(.L_99 - .L_98)
.L_98:
        /*004c*/ 	.word	0x00000000
        /*0050*/ 	.short	0x0012
        /*0052*/ 	.short	0x0090
        /*0054*/ 	.byte	0x00, 0xf5, 0x21, 0x00


	//----- nvinfo : EIATTR_KPARAM_INFO
	.align		4
.L_99:
        /*0058*/ 	.byte	0x04, 0x17
        /*005a*/ 	.short	(.L_101 - .L_100)
.L_100:
        /*005c*/ 	.word	0x00000000
        /*0060*/ 	.short	0x0011
        /*0062*/ 	.short	0x0088
        /*0064*/ 	.byte	0x00, 0xf5, 0x21, 0x00


	//----- nvinfo : EIATTR_KPARAM_INFO
	.align		4
.L_101:
        /*0068*/ 	.byte	0x04, 0x17
        /*006a*/ 	.short	(.L_103 - .L_102)
.L_102:
        /*006c*/ 	.word	0x00000000
        /*0070*/ 	.short	0x0010
        /*0072*/ 	.short	0x0080
        /*0074*/ 	.byte	0x00, 0xf5, 0x21, 0x00


	//----- nvinfo : EIATTR_KPARAM_INFO
	.align		4
.L_103:
        /*0078*/ 	.byte	0x04, 0x17
        /*007a*/ 	.short	(.L_105 - .L_104)
.L_104:
        /*007c*/ 	.word	0x00000000
        /*0080*/ 	.short	0x000f
        /*0082*/ 	.short	0x0078
        /*0084*/ 	.byte	0x00, 0xf5, 0x21, 0x00


	//----- nvinfo : EIATTR_KPARAM_INFO
	.align		4
.L_105:
        /*0088*/ 	.byte	0x04, 0x17
        /*008a*/ 	.short	(.L_107 - .L_106)
.L_106:
        /*008c*/ 	.word	0x00000000
        /*0090*/ 	.short	0x000e
        /*0092*/ 	.short	0x0070
        /*0094*/ 	.byte	0x00, 0xf5, 0x21, 0x00


	//----- nvinfo : EIATTR_KPARAM_INFO
	.align		4
.L_107:
        /*0098*/ 	.byte	0x04, 0x17
        /*009a*/ 	.short	(.L_109 - .L_108)
.L_108:
        /*009c*/ 	.word	0x00000000
        /*00a0*/ 	.short	0x000d
        /*00a2*/ 	.short	0x0068
        /*00a4*/ 	.byte	0x00, 0xf5, 0x21, 0x00


	//----- nvinfo : EIATTR_KPARAM_INFO
	.align		4
.L_109:
        /*00a8*/ 	.byte	0x04, 0x17
        /*00aa*/ 	.short	(.L_111 - .L_110)
.L_110:
        /*00ac*/ 	.word	0x00000000
        /*00b0*/ 	.short	0x000c
        /*00b2*/ 	.short	0x0060
        /*00b4*/ 	.byte	0x00, 0xf5, 0x21, 0x00


	//----- nvinfo : EIATTR_KPARAM_INFO
	.align		4
.L_111:
        /*00b8*/ 	.byte	0x04, 0x17
        /*00ba*/ 	.short	(.L_113 - .L_112)
.L_112:
        /*00bc*/ 	.word	0x00000000
        /*00c0*/ 	.short	0x000b
        /*00c2*/ 	.short	0x0058
        /*00c4*/ 	.byte	0x00, 0xf5, 0x21, 0x00


	//----- nvinfo : EIATTR_KPARAM_INFO
	.align		4
.L_113:
        /*00c8*/ 	.byte	0x04, 0x17
        /*00ca*/ 	.short	(.L_115 - .L_114)
.L_114:
        /*00cc*/ 	.word	0x00000000
        /*00d0*/ 	.short	0x000a
        /*00d2*/ 	.short	0x0050
        /*00d4*/ 	.byte	0x00, 0xf5, 0x21, 0x00


	//----- nvinfo : EIATTR_KPARAM_INFO
	.align		4
.L_115:
        /*00d8*/ 	.byte	0x04, 0x17
        /*00da*/ 	.short	(.L_117 - .L_116)
.L_116:
        /*00dc*/ 	.word	0x00000000
        /*00e0*/ 	.short	0x0009
        /*00e2*/ 	.short	0x0048
        /*00e4*/ 	.byte	0x00, 0xf5, 0x21, 0x00


	//----- nvinfo : EIATTR_KPARAM_INFO
	.align		4
.L_117:
        /*00e8*/ 	.byte	0x04, 0x17
        /*00ea*/ 	.short	(.L_119 - .L_118)
.L_118:
        /*00ec*/ 	.word	0x00000000
        /*00f0*/ 	.short	0x0008
        /*00f2*/ 	.short	0x0040
        /*00f4*/ 	.byte	0x00, 0xf5, 0x21, 0x00


	//----- nvinfo : EIATTR_KPARAM_INFO
	.align		4
.L_119:
        /*00f8*/ 	.byte	0x04, 0x17
        /*00fa*/ 	.short	(.L_121 - .L_120)
.L_120:
        /*00fc*/ 	.word	0x00000000
        /*0100*/ 	.short	0x0007
        /*0102*/ 	.short	0x0038
        /*0104*/ 	.byte	0x00, 0xf5, 0x21, 0x00


	//----- nvinfo : EIATTR_KPARAM_INFO
	.align		4
.L_121:
        /*0108*/ 	.byte	0x04, 0x17
        /*010a*/ 	.short	(.L_123 - .L_122)
.L_122:
        /*010c*/ 	.word	0x00000000
        /*0110*/ 	.short	0x0006
        /*0112*/ 	.short	0x0030
        /*0114*/ 	.byte	0x00, 0xf5, 0x21, 0x00


	//----- nvinfo : EIATTR_KPARAM_INFO
	.align		4
.L_123:
        /*0118*/ 	.byte	0x04, 0x17
        /*011a*/ 	.short	(.L_125 - .L_124)
.L_124:
        /*011c*/ 	.word	0x00000000
        /*0120*/ 	.short	0x0005
        /*0122*/ 	.short	0x0028
        /*0124*/ 	.byte	0x00, 0xf5, 0x21, 0x00


	//----- nvinfo : EIATTR_KPARAM_INFO
	.align		4
.L_125:
        /*0128*/ 	.byte	0x04, 0x17
        /*012a*/ 	.short	(.L_127 - .L_126)
.L_126:
        /*012c*/ 	.word	0x00000000
        /*0130*/ 	.short	0x0004
        /*0132*/ 	.short	0x0020
        /*0134*/ 	.byte	0x00, 0xf5, 0x21, 0x00


	//----- nvinfo : EIATTR_KPARAM_INFO
	.align		4
.L_127:
        /*0138*/ 	.byte	0x04, 0x17
        /*013a*/ 	.short	(.L_129 - .L_128)
.L_128:
        /*013c*/ 	.word	0x00000000
        /*0140*/ 	.short	0x0003
        /*0142*/ 	.short	0x0018
        /*0144*/ 	.byte	0x00, 0xf5, 0x21, 0x00


	//----- nvinfo : EIATTR_KPARAM_INFO
	.align		4
.L_129:
        /*0148*/ 	.byte	0x04, 0x17
        /*014a*/ 	.short	(.L_131 - .L_130)
.L_130:
        /*014c*/ 	.word	0x00000000
        /*0150*/ 	.short	0x0002
        /*0152*/ 	.short	0x0010
        /*0154*/ 	.byte	0x00, 0xf5, 0x21, 0x00


	//----- nvinfo : EIATTR_KPARAM_INFO
	.align		4
.L_131:
        /*0158*/ 	.byte	0x04, 0x17
        /*015a*/ 	.short	(.L_133 - .L_132)
.L_132:
        /*015c*/ 	.word	0x00000000
        /*0160*/ 	.short	0x0001
        /*0162*/ 	.short	0x0008
        /*0164*/ 	.byte	0x00, 0xf5, 0x21, 0x00


	//----- nvinfo : EIATTR_KPARAM_INFO
	.align		4
.L_133:
        /*0168*/ 	.byte	0x04, 0x17
        /*016a*/ 	.short	(.L_135 - .L_134)
.L_134:
        /*016c*/ 	.word	0x00000000
        /*0170*/ 	.short	0x0000
        /*0172*/ 	.short	0x0000
        /*0174*/ 	.byte	0x00, 0xf5, 0x21, 0x00


	//----- nvinfo : EIATTR_SPARSE_MMA_MASK
	.align		4
.L_135:
        /*0178*/ 	.byte	0x03, 0x50
        /*017a*/ 	.short	0x0000


	//----- nvinfo : EIATTR_MAXREG_COUNT
	.align		4
        /*017c*/ 	.byte	0x03, 0x1b
        /*017e*/ 	.short	0x00ff


	//----- nvinfo : EIATTR_MERCURY_ISA_VERSION
	.align		4
        /*0180*/ 	.byte	0x03, 0x5f
        /*0182*/ 	.short	0x0101


	//----- nvinfo : EIATTR_VRC_CTA_INIT_COUNT
	.align		4
        /*0184*/ 	.byte	0x02, 0x4a
	.zero		1
	.zero		1


	//----- nvinfo : EIATTR_EXIT_INSTR_OFFSETS
	.align		4
        /*0188*/ 	.byte	0x04, 0x1c
        /*018a*/ 	.short	(.L_137 - .L_136)


	//   ....[0]....
.L_136:
        /*018c*/ 	.word	0x00000070


	//   ....[1]....
        /*0190*/ 	.word	0x00000710


	//----- nvinfo : EIATTR_CBANK_PARAM_SIZE
	.align		4
.L_137:
        /*0194*/ 	.byte	0x03, 0x19
        /*0196*/ 	.short	0x00b0


	//----- nvinfo : EIATTR_PARAM_CBANK
	.align		4
        /*0198*/ 	.byte	0x04, 0x0a
        /*019a*/ 	.short	(.L_139 - .L_138)
	.align		4
.L_138:
        /*019c*/ 	.word	index@(.nv.constant0._Z12curl_vanillaPKdS0_S0_S0_S0_S0_S0_S0_S0_S0_S0_S0_S0_S0_S0_S0_S0_S0_S0_iiiPd)
        /*01a0*/ 	.short	0x0380
        /*01a2*/ 	.short	0x00b0


	//----- nvinfo : EIATTR_SW_WAR
	.align		4
.L_139:
        /*01a4*/ 	.byte	0x04, 0x36
        /*01a6*/ 	.short	(.L_141 - .L_140)
.L_140:
        /*01a8*/ 	.word	0x00000008
.L_141:


//--------------------- .nv.callgraph             --------------------------
	.section	.nv.callgraph,"",@"SHT_CUDA_CALLGRAPH"
	.align	4
	.sectionentsize	8
	.align		4
        /*0000*/ 	.word	0x00000000
	.align		4
        /*0004*/ 	.word	0xffffffff
	.align		4
        /*0008*/ 	.word	0x00000000
	.align		4
        /*000c*/ 	.word	0xfffffffe
	.align		4
        /*0010*/ 	.word	0x00000000
	.align		4
        /*0014*/ 	.word	0xfffffffd
	.align		4
        /*0018*/ 	.word	0x00000000
	.align		4
        /*001c*/ 	.word	0xfffffffc


//--------------------- .text._Z10mxm_sharedPdiS_iS_i --------------------------
	.section	.text._Z10mxm_sharedPdiS_iS_i,"ax",@progbits
	.align	128
        .global         _Z10mxm_sharedPdiS_iS_i
        .type           _Z10mxm_sharedPdiS_iS_i,@function
        .size           _Z10mxm_sharedPdiS_iS_i,(.L_x_43 - _Z10mxm_sharedPdiS_iS_i)
        .other          _Z10mxm_sharedPdiS_iS_i,@"STO_CUDA_ENTRY STV_DEFAULT"
_Z10mxm_sharedPdiS_iS_i:
.text._Z10mxm_sharedPdiS_iS_i:
[----:B------:R-:W-:Y:S08]  /*0000*/  LDC R1, c[0x0][0x37c] ;  /* 0x0000df00ff017b82 */ /* 0x000ff00000000800 */
[----:B------:R-:W0:Y:S02]  /*0010*/  LDC R6, c[0x0][0x388] ;  /* 0x0000e200ff067b82 */ /* 0x000e240000000800 */
[----:B0-----:R-:W-:-:S13]  /*0020*/  ISETP.GE.AND P0, PT, R6, 0x10, PT ;  /* 0x000000100600780c */ /* 0x001fda0003f06270 */
[----:B------:R-:W-:Y:S05]  /*0030*/  @!P0 EXIT ;  /* 0x000000000000894d */ /* 0x000fea0003800000 */
[----:B------:R-:W0:Y:S01]  /*0040*/  S2R R2, SR_TID.Y ;  /* 0x0000000000027919 */ /* 0x000e220000002200 */
[----:B------:R-:W-:Y:S01]  /*0050*/  SHF.R.S32.HI R3, RZ, 0x1f, R6 ;  /* 0x0000001fff037819 */ /* 0x000fe20000011406 */
[----:B------:R-:W1:Y:S01]  /*0060*/  LDC.64 R22, c[0x0][0x3a0] ;  /* 0x0000e800ff167b82 */ /* 0x000e620000000a00 */
[----:B------:R-:W2:Y:S01]  /*0070*/  LDCU UR4, c[0x0][0x398] ;  /* 0x00007300ff0477ac */ /* 0x000ea20008000800 */
[----:B------:R-:W0:Y:S01]  /*0080*/  S2R R5, SR_CTAID.Y ;  /* 0x0000000000057919 */ /* 0x000e220000002600 */
[----:B------:R-:W-:Y:S01]  /*0090*/  LEA.HI R3, R3, R6, RZ, 0x4 ;  /* 0x0000000603037211 */ /* 0x000fe200078f20ff */
[----:B------:R-:W-:Y:S01]  /*00a0*/  HFMA2 R16, -RZ, RZ, 0, 0 ;  /* 0x00000000ff107431 */ /* 0x000fe200000001ff */
[----:B------:R-:W3:Y:S01]  /*00b0*/  LDCU.64 UR8, c[0x0][0x358] ;  /* 0x00006b00ff0877ac */ /* 0x000ee20008000a00 */
[----:B------:R-:W4:Y:S01]  /*00c0*/  S2R R0, SR_TID.X ;  /* 0x0000000000007919 */ /* 0x000f220000002100 */
[----:B------:R-:W-:Y:S02]  /*00d0*/  SHF.R.S32.HI R20, RZ, 0x4, R3 ;  /* 0x00000004ff147819 */ /* 0x000fe40000011403 */
[----:B------:R-:W-:Y:S01]  /*00e0*/  CS2R R28, SRZ ;  /* 0x00000000001c7805 */ /* 0x000fe2000001ff00 */
[----:B------:R-:W4:Y:S01]  /*00f0*/  S2R R19, SR_CTAID.X ;  /* 0x0000000000137919 */ /* 0x000f220000002500 */
[----:B0-----:R-:W-:-:S02]  /*0100*/  IMAD R4, R5, 0x10, R2 ;  /* 0x0000001005047824 */ /* 0x001fc400078e0202 */
[----:B------:R-:W-:-:S05]  /*0110*/  VIADD R5, R20, 0xffffffff ;  /* 0xffffffff14057836 */ /* 0x000fca0000000000 */
[----:B------:R-:W-:Y:S01]  /*0120*/  ISETP.GE.U32.AND P0, PT, R5, 0x3, PT ;  /* 0x000000030500780c */ /* 0x000fe20003f06070 */
[----:B----4-:R-:W-:-:S04]  /*0130*/  IMAD R19, R19, 0x10, R0 ;  /* 0x0000001013137824 */ /* 0x010fc800078e0200 */
[CC--:B------:R-:W-:Y:S02]  /*0140*/  IMAD R3, R19.reuse, R6.reuse, R4 ;  /* 0x0000000613037224 */ /* 0x0c0fe400078e0204 */
[C---:B------:R-:W-:Y:S02]  /*0150*/  IMAD R21, R19.reuse, R6, R0 ;  /* 0x0000000613157224 */ /* 0x040fe400078e0200 */
[----:B--2---:R-:W-:Y:S02]  /*0160*/  IMAD R19, R19, UR4, R2 ;  /* 0x0000000413137c24 */ /* 0x004fe4000f8e0202 */
[----:B-1----:R-:W-:Y:S02]  /*0170*/  IMAD.WIDE.U32 R22, R3, 0x8, R22 ;  /* 0x0000000803167825 */ /* 0x002fe400078e0016 */
[----:B---3--:R-:W-:Y:S05]  /*0180*/  @!P0 BRA `(.L_x_0) ;  /* 0x0000000c004c8947 */ /* 0x008fea0003800000 */
[----:B------:R-:W0:Y:S01]  /*0190*/  S2UR UR6, SR_CgaCtaId ;  /* 0x00000000000679c3 */ /* 0x000e220000008800 */
[----:B------:R-:W-:Y:S01]  /*01a0*/  UMOV UR4, 0x400 ;  /* 0x0000040000047882 */ /* 0x000fe20000000000 */
[----:B------:R-:W-:Y:S01]  /*01b0*/  LOP3.LUT R16, R20, 0x7fffffc, RZ, 0xc0, !PT ;  /* 0x07fffffc14107812 */ /* 0x000fe200078ec0ff */
[----:B------:R-:W-:Y:S01]  /*01c0*/  UIADD3 UR5, UPT, UPT, UR4, 0x800, URZ ;  /* 0x0000080004057890 */ /* 0x000fe2000fffe0ff */
[----:B------:R-:W-:Y:S01]  /*01d0*/  IMAD.MOV.U32 R18, RZ, RZ, R21 ;  /* 0x000000ffff127224 */ /* 0x000fe200078e0015 */
[----:B------:R-:W-:Y:S01]  /*01e0*/  CS2R R28, SRZ ;  /* 0x00000000001c7805 */ /* 0x000fe2000001ff00 */
[----:B------:R-:W-:Y:S01]  /*01f0*/  IMAD.MOV.U32 R17, RZ, RZ, R19 ;  /* 0x000000ffff117224 */ /* 0x000fe200078e0013 */
[----:B------:R-:W-:Y:S01]  /*0200*/  IADD3 R6, PT, PT, -R16, RZ, RZ ;  /* 0x000000ff10067210 */ /* 0x000fe20007ffe1ff */
[----:B0-----:R-:W-:Y:S02]  /*0210*/  ULEA UR4, UR6, UR4, 0x18 ;  /* 0x0000000406047291 */ /* 0x001fe4000f8ec0ff */
[----:B------:R-:W-:-:S04]  /*0220*/  ULEA UR5, UR6, UR5, 0x18 ;  /* 0x0000000506057291 */ /* 0x000fc8000f8ec0ff */
[----:B------:R-:W-:Y:S02]  /*0230*/  LEA R5, R2, UR4, 0x7 ;  /* 0x0000000402057c11 */ /* 0x000fe4000f8e38ff */
[----:B------:R-:W-:-:S03]  /*0240*/  LEA R7, R0, UR5, 0x3 ;  /* 0x0000000500077c11 */ /* 0x000fc6000f8e18ff */
[----:B------:R-:W-:Y:S02]  /*0250*/  IMAD R4, R0, 0x8, R5 ;  /* 0x0000000800047824 */ /* 0x000fe400078e0205 */
[----:B------:R-:W-:-:S07]  /*0260*/  IMAD R3, R2, 0x80, R7 ;  /* 0x0000008002037824 */ /* 0x000fce00078e0207 */
.L_x_1:
[----:B0-----:R-:W0:Y:S08]  /*0270*/  LDC.64 R26, c[0x0][0x380] ;  /* 0x0000e000ff1a7b82 */ /* 0x001e300000000a00 */
[----:B------:R-:W1:Y:S01]  /*0280*/  LDC.64 R24, c[0x0][0x390] ;  /* 0x0000e400ff187b82 */ /* 0x000e620000000a00 */
[----:B0-----:R-:W-:-:S05]  /*0290*/  IMAD.WIDE R26, R18, 0x8, R26 ;  /* 0x00000008121a7825 */ /* 0x001fca00078e021a */
[----:B------:R-:W2:Y:S01]  /*02a0*/  LDG.E.64 R36, desc[UR8][R26.64] ;  /* 0x000000081a247981 */ /* 0x000ea2000c1e1b00 */
[----:B-1----:R-:W-:-:S05]  /*02b0*/  IMAD.WIDE R24, R17, 0x8, R24 ;  /* 0x0000000811187825 */ /* 0x002fca00078e0218 */
[----:B------:R-:W3:Y:S04]  /*02c0*/  LDG.E.64 R34, desc[UR8][R24.64] ;  /* 0x0000000818227981 */ /* 0x000ee8000c1e1b00 */
[----:B--2---:R-:W-:Y:S04]  /*02d0*/  STS.64 [R4], R36 ;  /* 0x0000002404007388 */ /* 0x004fe80000000a00 */
[----:B---3--:R-:W-:Y:S01]  /*02e0*/  STS.64 [R3], R34 ;  /* 0x0000002203007388 */ /* 0x008fe20000000a00 */
[----:B------:R-:W-:Y:S06]  /*02f0*/  BAR.SYNC.DEFER_BLOCKING 0x0 ;  /* 0x0000000000007b1d */ /* 0x000fec0000010000 */
[----:B------:R-:W-:Y:S04]  /*0300*/  LDS.64 R8, [R7] ;  /* 0x0000000007087984 */ /* 0x000fe80000000a00 */
[----:B------:R-:W0:Y:S04]  /*0310*/  LDS.128 R12, [R5] ;  /* 0x00000000050c7984 */ /* 0x000e280000000c00 */
[----:B------:R-:W1:Y:S04]  /*0320*/  LDS.64 R32, [R7+0x80] ;  /* 0x0000800007207984 */ /* 0x000e680000000a00 */
[----:B------:R-:W-:Y:S01]  /*0330*/  LDS.64 R30, [R7+0x100] ;  /* 0x00010000071e7984 */ /* 0x000fe20000000a00 */
[----:B0-----:R-:W-:-:S03]  /*0340*/  DFMA R12, R12, R8, R28 ;  /* 0x000000080c0c722b */ /* 0x001fc6000000001c */
[----:B------:R-:W0:Y:S04]  /*0350*/  LDS.128 R8, [R5+0x10] ;  /* 0x0000100005087984 */ /* 0x000e280000000c00 */
[----:B------:R-:W2:Y:S01]  /*0360*/  LDS.64 R28, [R7+0x180] ;  /* 0x00018000071c7984 */ /* 0x000ea20000000a00 */
[----:B-1----:R-:W-:-:S03]  /*0370*/  DFMA R14, R32, R14, R12 ;  /* 0x0000000e200e722b */ /* 0x002fc6000000000c */
[----:B------:R-:W-:Y:S05]  /*0380*/  LDS.64 R32, [R7+0x200] ;  /* 0x0002000007207984 */ /* 0x000fea0000000a00 */
[----:B0-----:R-:W-:Y:S02]  /*0390*/  DFMA R8, R8, R30, R14 ;  /* 0x0000001e0808722b */ /* 0x001fe4000000000e */
[----:B------:R-:W0:Y:S04]  /*03a0*/  LDS.128 R12, [R5+0x20] ;  /* 0x00002000050c7984 */ /* 0x000e280000000c00 */
[----:B------:R-:W-:Y:S02]  /*03b0*/  LDS.64 R30, [R7+0x300] ;  /* 0x00030000071e7984 */ /* 0x000fe40000000a00 */
[----:B--2---:R-:W-:-:S02]  /*03c0*/  DFMA R10, R28, R10, R8 ;  /* 0x0000000a1c0a722b */ /* 0x004fc40000000008 */
[----:B------:R-:W1:Y:S06]  /*03d0*/  LDS.64 R28, [R7+0x280] ;  /* 0x00028000071c7984 */ /* 0x000e6c0000000a00 */
[----:B0-----:R-:W-:Y:S02]  /*03e0*/  DFMA R12, R12, R32, R10 ;  /* 0x000000200c0c722b */ /* 0x001fe4000000000a */
[----:B------:R-:W0:Y:S04]  /*03f0*/  LDS.128 R8, [R5+0x30] ;  /* 0x0000300005087984 */ /* 0x000e280000000c00 */
[----:B------:R-:W-:Y:S02]  /*0400*/  LDS.64 R32, [R7+0x400] ;  /* 0x0004000007207984 */ /* 0x000fe40000000a00 */
[----:B-1----:R-:W-:-:S02]  /*0410*/  DFMA R14, R28, R14, R12 ;  /* 0x0000000e1c0e722b */ /* 0x002fc4000000000c */
        /* <DEDUP_REMOVED lines=13> */
[----:B------:R-:W2:Y:S02]  /*04f0*/  LDS.64 R30, [R7+0x680] ;  /* 0x00068000071e7984 */ /* 0x000ea40000000a00 */
[----:B-1----:R-:W-:-:S02]  /*0500*/  DFMA R10, R28, R10, R8 ;  /* 0x0000000a1c0a722b */ /* 0x002fc40000000008 */
[----:B------:R-:W-:Y:S06]  /*0510*/  LDS.64 R28, [R7+0x700] ;  /* 0x00070000071c7984 */ /* 0x000fec0000000a00 */
[----:B0-----:R-:W-:Y:S02]  /*0520*/  DFMA R32, R12, R32, R10 ;  /* 0x000000200c20722b */ /* 0x001fe4000000000a */
[----:B------:R-:W0:Y:S04]  /*0530*/  LDS.128 R8, [R5+0x70] ;  /* 0x0000700005087984 */ /* 0x000e280000000c00 */
[----:B------:R-:W1:Y:S02]  /*0540*/  LDS.64 R12, [R7+0x780] ;  /* 0x00078000070c7984 */ /* 0x000e640000000a00 */
[----:B--2---:R-:W-:Y:S01]  /*0550*/  DFMA R14, R30, R14, R32 ;  /* 0x0000000e1e0e722b */ /* 0x004fe20000000020 */
[----:B------:R-:W-:Y:S07]  /*0560*/  BAR.SYNC.DEFER_BLOCKING 0x0 ;  /* 0x0000000000007b1d */ /* 0x000fee0000010000 */
[----:B0-----:R-:W-:-:S08]  /*0570*/  DFMA R8, R8, R28, R14 ;  /* 0x0000001c0808722b */ /* 0x001fd0000000000e */
[----:B-1----:R-:W-:-:S07]  /*0580*/  DFMA R10, R12, R10, R8 ;  /* 0x0000000a0c0a722b */ /* 0x002fce0000000008 */
[----:B------:R-:W-:Y:S04]  /*0590*/  STG.E.64 desc[UR8][R22.64], R10 ;  /* 0x0000000a16007986 */ /* 0x000fe8000c101b08 */
[----:B------:R-:W2:Y:S04]  /*05a0*/  LDG.E.64 R32, desc[UR8][R26.64+0x80] ;  /* 0x000080081a207981 */ /* 0x000ea8000c1e1b00 */
[----:B------:R-:W3:Y:S04]  /*05b0*/  LDG.E.64 R34, desc[UR8][R24.64+0x80] ;  /* 0x0000800818227981 */ /* 0x000ee8000c1e1b00 */
[----:B--2---:R-:W-:Y:S04]  /*05c0*/  STS.64 [R4], R32 ;  /* 0x0000002004007388 */ /* 0x004fe80000000a00 */
[----:B---3--:R-:W-:Y:S01]  /*05d0*/  STS.64 [R3], R34 ;  /* 0x0000002203007388 */ /* 0x008fe20000000a00 */
[----:B------:R-:W-:Y:S06]  /*05e0*/  BAR.SYNC.DEFER_BLOCKING 0x0 ;  /* 0x0000000000007b1d */ /* 0x000fec0000010000 */
[----:B------:R-:W-:Y:S04]  /*05f0*/  LDS.64 R8, [R7] ;  /* 0x0000000007087984 */ /* 0x000fe80000000a00 */
[----:B------:R-:W0:Y:S04]  /*0600*/  LDS.128 R12, [R5] ;  /* 0x00000000050c7984 */ /* 0x000e280000000c00 */
[----:B------:R-:W1:Y:S04]  /*0610*/  LDS.64 R28, [R7+0x80] ;  /* 0x00008000071c7984 */ /* 0x000e680000000a00 */
[----:B------:R-:W-:Y:S04]  /*0620*/  LDS.64 R30, [R7+0x100] ;  /* 0x00010000071e7984 */ /* 0x000fe80000000a00 */
[----:B------:R-:W-:Y:S01]  /*0630*/  LDS.64 R32, [R7+0x200] ;  /* 0x0002000007207984 */ /* 0x000fe20000000a00 */
[----:B0-----:R-:W-:-:S03]  /*0640*/  DFMA R12, R12, R8, R10 ;  /* 0x000000080c0c722b */ /* 0x001fc6000000000a */
[----:B------:R-:W0:Y:S05]  /*0650*/  LDS.128 R8, [R5+0x10] ;  /* 0x0000100005087984 */ /* 0x000e2a0000000c00 */
[----:B-1----:R-:W-:Y:S01]  /*0660*/  DFMA R14, R28, R14, R12 ;  /* 0x0000000e1c0e722b */ /* 0x002fe2000000000c */
[----:B------:R-:W1:Y:S07]  /*0670*/  LDS.64 R28, [R7+0x180] ;  /* 0x00018000071c7984 */ /* 0x000e6e0000000a00 */
[----:B0-----:R-:W-:-:S02]  /*0680*/  DFMA R8, R8, R30, R14 ;  /* 0x0000001e0808722b */ /* 0x001fc4000000000e */
[----:B------:R-:W0:Y:S04]  /*0690*/  LDS.128 R12, [R5+0x20] ;  /* 0x00002000050c7984 */ /* 0x000e280000000c00 */
[----:B------:R-:W-:Y:S02]  /*06a0*/  LDS.64 R30, [R7+0x300] ;  /* 0x00030000071e7984 */ /* 0x000fe40000000a00 */
[----:B-1----:R-:W-:Y:S02]  /*06b0*/  DFMA R10, R28, R10, R8 ;  /* 0x0000000a1c0a722b */ /* 0x002fe40000000008 */
[----:B------:R-:W1:Y:S06]  /*06c0*/  LDS.64 R28, [R7+0x280] ;  /* 0x00028000071c7984 */ /* 0x000e6c0000000a00 */
        /* <DEDUP_REMOVED lines=17> */
[----:B------:R-:W2:Y:S02]  /*07e0*/  LDS.64 R30, [R7+0x680] ;  /* 0x00068000071e7984 */ /* 0x000ea40000000a00 */
[----:B-1----:R-:W-:Y:S02]  /*07f0*/  DFMA R10, R28, R10, R8 ;  /* 0x0000000a1c0a722b */ /* 0x002fe40000000008 */
[----:B------:R-:W-:Y:S06]  /*0800*/  LDS.64 R28, [R7+0x700] ;  /* 0x00070000071c7984 */ /* 0x000fec0000000a00 */
[----:B0-----:R-:W-:-:S02]  /*0810*/  DFMA R32, R12, R32, R10 ;  /* 0x000000200c20722b */ /* 0x001fc4000000000a */
        /* <DEDUP_REMOVED lines=55> */
[----:B------:R-:W3:Y:S01]  /*0b90*/  LDG.E.64 R24, desc[UR8][R24.64+0x180] ;  /* 0x0001800818187981 */ /* 0x000ee2000c1e1b00 */
[----:B------:R-:W-:-:S04]  /*0ba0*/  IADD3 R6, PT, PT, R6, 0x4, RZ ;  /* 0x0000000406067810 */ /* 0x000fc80007ffe0ff */
[----:B------:R-:W-:Y:S01]  /*0bb0*/  ISETP.NE.AND P0, PT, R6, RZ, PT ;  /* 0x000000ff0600720c */ /* 0x000fe20003f05270 */
[----:B------:R-:W-:Y:S02]  /*0bc0*/  VIADD R18, R18, 0x40 ;  /* 0x0000004012127836 */ /* 0x000fe40000000000 */
[----:B------:R-:W-:Y:S01]  /*0bd0*/  VIADD R17, R17, 0x40 ;  /* 0x0000004011117836 */ /* 0x000fe20000000000 */
[----:B--2---:R-:W-:Y:S04]  /*0be0*/  STS.64 [R4], R26 ;  /* 0x0000001a04007388 */ /* 0x004fe80000000a00 */
[----:B---3--:R-:W-:Y:S01]  /*0bf0*/  STS.64 [R3], R24 ;  /* 0x0000001803007388 */ /* 0x008fe20000000a00 */
[----:B------:R-:W-:Y:S06]  /*0c00*/  BAR.SYNC.DEFER_BLOCKING 0x0 ;  /* 0x0000000000007b1d */ /* 0x000fec0000010000 */
[----:B------:R-:W-:Y:S04]  /*0c10*/  LDS.64 R36, [R7] ;  /* 0x0000000007247984 */ /* 0x000fe80000000a00 */
[----:B------:R-:W0:Y:S04]  /*0c20*/  LDS.128 R12, [R5] ;  /* 0x00000000050c7984 */ /* 0x000e280000000c00 */
[----:B------:R-:W1:Y:S04]  /*0c30*/  LDS.64 R34, [R7+0x80] ;  /* 0x0000800007227984 */ /* 0x000e680000000a00 */
[----:B------:R-:W-:Y:S04]  /*0c40*/  LDS.64 R28, [R7+0x100] ;  /* 0x00010000071c7984 */ /* 0x000fe80000000a00 */
[----:B------:R-:W2:Y:S04]  /*0c50*/  LDS.128 R8, [R5+0x10] ;  /* 0x0000100005087984 */ /* 0x000ea80000000c00 */
[----:B------:R-:W3:Y:S04]  /*0c60*/  LDS.64 R32, [R7+0x180] ;  /* 0x0001800007207984 */ /* 0x000ee80000000a00 */
[----:B------:R-:W-:Y:S04]  /*0c70*/  LDS.64 R24, [R7+0x200] ;  /* 0x0002000007187984 */ /* 0x000fe80000000a00 */
[----:B------:R-:W-:Y:S01]  /*0c80*/  LDS.64 R26, [R7+0x300] ;  /* 0x00030000071a7984 */ /* 0x000fe20000000a00 */
[----:B0-----:R-:W-:-:S03]  /*0c90*/  DFMA R12, R12, R36, R30 ;  /* 0x000000240c0c722b */ /* 0x001fc6000000001e */
[----:B------:R-:W-:Y:S05]  /*0ca0*/  LDS.64 R30, [R7+0x380] ;  /* 0x00038000071e7984 */ /* 0x000fea0000000a00 */
[----:B-1----:R-:W-:Y:S02]  /*0cb0*/  DFMA R34, R34, R14, R12 ;  /* 0x0000000e2222722b */ /* 0x002fe4000000000c */
[----:B------:R-:W0:Y:S06]  /*0cc0*/  LDS.128 R12, [R5+0x20] ;  /* 0x00002000050c7984 */ /* 0x000e2c0000000c00 */
[----:B--2---:R-:W-:Y:S01]  /*0cd0*/  DFMA R8, R8, R28, R34 ;  /* 0x0000001c0808722b */ /* 0x004fe20000000022 */
[----:B------:R-:W1:Y:S07]  /*0ce0*/  LDS.64 R28, [R7+0x280] ;  /* 0x00028000071c7984 */ /* 0x000e6e0000000a00 */
[----:B---3--:R-:W-:-:S02]  /*0cf0*/  DFMA R32, R32, R10, R8 ;  /* 0x0000000a2020722b */ /* 0x008fc40000000008 */
[----:B------:R-:W2:Y:S06]  /*0d00*/  LDS.128 R8, [R5+0x30] ;  /* 0x0000300005087984 */ /* 0x000eac0000000c00 */
[----:B0-----:R-:W-:Y:S01]  /*0d10*/  DFMA R12, R12, R24, R32 ;  /* 0x000000180c0c722b */ /* 0x001fe20000000020 */
[----:B------:R-:W-:Y:S04]  /*0d20*/  LDS.64 R24, [R7+0x400] ;  /* 0x0004000007187984 */ /* 0x000fe80000000a00 */
[----:B------:R-:W-:Y:S03]  /*0d30*/  LDS.64 R32, [R7+0x580] ;  /* 0x0005800007207984 */ /* 0x000fe60000000a00 */
[----:B-1----:R-:W-:-:S02]  /*0d40*/  DFMA R28, R28, R14, R12 ;  /* 0x0000000e1c1c722b */ /* 0x002fc4000000000c */
[----:B------:R-:W0:Y:S06]  /*0d50*/  LDS.128 R12, [R5+0x40] ;  /* 0x00004000050c7984 */ /* 0x000e2c0000000c00 */
[----:B--2---:R-:W-:Y:S02]  /*0d60*/  DFMA R8, R8, R26, R28 ;  /* 0x0000001a0808722b */ /* 0x004fe4000000001c */
[----:B------:R-:W1:Y:S04]  /*0d70*/  LDS.64 R28, [R7+0x480] ;  /* 0x00048000071c7984 */ /* 0x000e680000000a00 */
[----:B------:R-:W-:Y:S02]  /*0d80*/  LDS.64 R26, [R7+0x500] ;  /* 0x00050000071a7984 */ /* 0x000fe40000000a00 */
[----:B------:R-:W-:-:S02]  /*0d90*/  DFMA R30, R30, R10, R8 ;  /* 0x0000000a1e1e722b */ /* 0x000fc40000000008 */
[----:B------:R-:W2:Y:S06]  /*0da0*/  LDS.128 R8, [R5+0x50] ;  /* 0x0000500005087984 */ /* 0x000eac0000000c00 */
[----:B0-----:R-:W-:Y:S01]  /*0db0*/  DFMA R12, R12, R24, R30 ;  /* 0x000000180c0c722b */ /* 0x001fe2000000001e */
[----:B------:R-:W-:Y:S04]  /*0dc0*/  LDS.64 R24, [R7+0x600] ;  /* 0x0006000007187984 */ /* 0x000fe80000000a00 */
[----:B------:R-:W-:Y:S03]  /*0dd0*/  LDS.64 R30, [R7+0x700] ;  /* 0x00070000071e7984 */ /* 0x000fe60000000a00 */
[----:B-1----:R-:W-:-:S02]  /*0de0*/  DFMA R28, R28, R14, R12 ;  /* 0x0000000e1c1c722b */ /* 0x002fc4000000000c */
[----:B------:R-:W0:Y:S06]  /*0df0*/  LDS.128 R12, [R5+0x60] ;  /* 0x00006000050c7984 */ /* 0x000e2c0000000c00 */
[----:B--2---:R-:W-:Y:S01]  /*0e00*/  DFMA R8, R8, R26, R28 ;  /* 0x0000001a0808722b */ /* 0x004fe2000000001c */
[----:B------:R-:W1:Y:S04]  /*0e10*/  LDS.64 R26, [R7+0x680] ;  /* 0x00068000071a7984 */ /* 0x000e680000000a00 */
[----:B------:R-:W-:Y:S03]  /*0e20*/  LDS.64 R28, [R7+0x780] ;  /* 0x00078000071c7984 */ /* 0x000fe60000000a00 */
[----:B------:R-:W-:-:S02]  /*0e30*/  DFMA R32, R32, R10, R8 ;  /* 0x0000000a2020722b */ /* 0x000fc40000000008 */
[----:B------:R-:W2:Y:S06]  /*0e40*/  LDS.128 R8, [R5+0x70] ;  /* 0x0000700005087984 */ /* 0x000eac0000000c00 */
[----:B0-----:R-:W-:-:S08]  /*0e50*/  DFMA R12, R12, R24, R32 ;  /* 0x000000180c0c722b */ /* 0x001fd00000000020 */
[----:B-1----:R-:W-:-:S08]  /*0e60*/  DFMA R12, R26, R14, R12 ;  /* 0x0000000e1a0c722b */ /* 0x002fd0000000000c */
[----:B--2---:R-:W-:-:S08]  /*0e70*/  DFMA R8, R8, R30, R12 ;  /* 0x0000001e0808722b */ /* 0x004fd0000000000c */
[----:B------:R-:W-:Y:S01]  /*0e80*/  DFMA R28, R28, R10, R8 ;  /* 0x0000000a1c1c722b */ /* 0x000fe20000000008 */
[----:B------:R-:W-:Y:S06]  /*0e90*/  BAR.SYNC.DEFER_BLOCKING 0x0 ;  /* 0x0000000000007b1d */ /* 0x000fec0000010000 */
[----:B------:R0:W-:Y:S01]  /*0ea0*/  STG.E.64 desc[UR8][R22.64], R28 ;  /* 0x0000001c16007986 */ /* 0x0001e2000c101b08 */
[----:B------:R-:W-:Y:S05]  /*0eb0*/  @P0 BRA `(.L_x_1) ;  /* 0xfffffff000ec0947 */ /* 0x000fea000383ffff */
.L_x_0:
[----:B------:R-:W-:-:S13]  /*0ec0*/  LOP3.LUT P0, R3, R20, 0x3, RZ, 0xc0, !PT ;  /* 0x0000000314037812 */ /* 0x000fda000780c0ff */
[----:B------:R-:W-:Y:S05]  /*0ed0*/  @!P0 EXIT ;  /* 0x000000000000894d */ /* 0x000fea0003800000 */
[----:B------:R-:W-:Y:S02]  /*0ee0*/  ISETP.NE.AND P0, PT, R3, 0x1, PT ;  /* 0x000000010300780c */ /* 0x000fe40003f05270 */
[----:B------:R-:W-:-:S04]  /*0ef0*/  LOP3.LUT R20, R20, 0x1, RZ, 0xc0, !PT ;  /* 0x0000000114147812 */ /* 0x000fc800078ec0ff */
[----:B------:R-:W-:-:S07]  /*0f00*/  ISETP.NE.U32.AND P1, PT, R20, 0x1, PT ;  /* 0x000000011400780c */ /* 0x000fce0003f25070 */
[----:B------:R-:W-:Y:S06]  /*0f10*/  @!P0 BRA `(.L_x_2) ;  /* 0x0000000400b88947 */ /* 0x000fec0003800000 */
[----:B------:R-:W1:Y:S01]  /*0f20*/  LDC.64 R14, c[0x0][0x380] ;  /* 0x0000e000ff0e7b82 */ /* 0x000e620000000a00 */
[C---:B------:R-:W-:Y:S01]  /*0f30*/  LEA R3, R16.reuse, R21, 0x4 ;  /* 0x0000001510037211 */ /* 0x040fe200078e20ff */
[----:B------:R-:W-:-:S06]  /*0f40*/  IMAD R5, R16, 0x10, R19 ;  /* 0x0000001010057824 */ /* 0x000fcc00078e0213 */
[----:B------:R-:W2:Y:S01]  /*0f50*/  LDC.64 R12, c[0x0][0x390] ;  /* 0x0000e400ff0c7b82 */ /* 0x000ea20000000a00 */
[----:B-1----:R-:W-:-:S05]  /*0f60*/  IMAD.WIDE R14, R3, 0x8, R14 ;  /* 0x00000008030e7825 */ /* 0x002fca00078e020e */
[----:B------:R-:W3:Y:S01]  /*0f70*/  LDG.E.64 R34, desc[UR8][R14.64] ;  /* 0x000000080e227981 */ /* 0x000ee2000c1e1b00 */
[----:B--2---:R-:W-:-:S05]  /*0f80*/  IMAD.WIDE R12, R5, 0x8, R12 ;  /* 0x00000008050c7825 */ /* 0x004fca00078e020c */
[----:B------:R-:W2:Y:S01]  /*0f90*/  LDG.E.64 R36, desc[UR8][R12.64] ;  /* 0x000000080c247981 */ /* 0x000ea2000c1e1b00 */
[----:B------:R-:W1:Y:S01]  /*0fa0*/  S2UR UR5, SR_CgaCtaId ;  /* 0x00000000000579c3 */ /* 0x000e620000008800 */
[----:B------:R-:W-:Y:S02]  /*0fb0*/  UMOV UR4, 0x400 ;  /* 0x0000040000047882 */ /* 0x000fe40000000000 */
[----:B------:R-:W-:Y:S02]  /*0fc0*/  UIADD3 UR6, UPT, UPT, UR4, 0x800, URZ ;  /* 0x0000080004067890 */ /* 0x000fe4000fffe0ff */
[----:B-1----:R-:W-:Y:S02]  /*0fd0*/  ULEA UR4, UR5, UR4, 0x18 ;  /* 0x0000000405047291 */ /* 0x002fe4000f8ec0ff */
[----:B------:R-:W-:-:S04]  /*0fe0*/  ULEA UR6, UR5, UR6, 0x18 ;  /* 0x0000000605067291 */ /* 0x000fc8000f8ec0ff */
[----:B------:R-:W-:Y:S02]  /*0ff0*/  LEA R17, R2, UR4, 0x7 ;  /* 0x0000000402117c11 */ /* 0x000fe4000f8e38ff */
[----:B------:R-:W-:-:S03]  /*1000*/  LEA R3, R0, UR6, 0x3 ;  /* 0x0000000600037c11 */ /* 0x000fc6000f8e18ff */
[----:B------:R-:W-:Y:S01]  /*1010*/  IMAD R20, R0, 0x8, R17 ;  /* 0x0000000800147824 */ /* 0x000fe200078e0211 */
[----:B------:R-:W-:-:S04]  /*1020*/  LEA R18, R2, R3, 0x7 ;  /* 0x0000000302127211 */ /* 0x000fc800078e38ff */
[----:B---3--:R-:W-:Y:S04]  /*1030*/  STS.64 [R20], R34 ;  /* 0x0000002214007388 */ /* 0x008fe80000000a00 */
[----:B--2---:R-:W-:Y:S01]  /*1040*/  STS.64 [R18], R36 ;  /* 0x0000002412007388 */ /* 0x004fe20000000a00 */
[----:B------:R-:W-:Y:S06]  /*1050*/  BAR.SYNC.DEFER_BLOCKING 0x0 ;  /* 0x0000000000007b1d */ /* 0x000fec0000010000 */
[----:B------:R-:W-:Y:S04]  /*1060*/  LDS.64 R32, [R3] ;  /* 0x0000000003207984 */ /* 0x000fe80000000a00 */
[----:B------:R-:W1:Y:S04]  /*1070*/  LDS.128 R8, [R17] ;  /* 0x0000000011087984 */ /* 0x000e680000000c00 */
[----:B------:R-:W2:Y:S04]  /*1080*/  LDS.64 R30, [R3+0x80] ;  /* 0x00008000031e7984 */ /* 0x000ea80000000a00 */
[----:B------:R-:W-:Y:S04]  /*1090*/  LDS.64 R26, [R3+0x100] ;  /* 0x00010000031a7984 */ /* 0x000fe80000000a00 */
[----:B------:R-:W3:Y:S04]  /*10a0*/  LDS.128 R4, [R17+0x10] ;  /* 0x0000100011047984 */ /* 0x000ee80000000c00 */
[----:B------:R-:W4:Y:S01]  /*10b0*/  LDS.64 R24, [R3+0x180] ;  /* 0x0001800003187984 */ /* 0x000f220000000a00 */
[----:B-1----:R-:W-:-:S03]  /*10c0*/  DFMA R8, R8, R32, R28 ;  /* 0x000000200808722b */ /* 0x002fc6000000001c */
[----:B0-----:R-:W-:Y:S05]  /*10d0*/  LDS.64 R28, [R3+0x200] ;  /* 0x00020000031c7984 */ /* 0x001fea0000000a00 */
[----:B--2---:R-:W-:Y:S02]  /*10e0*/  DFMA R30, R30, R10, R8 ;  /* 0x0000000a1e1e722b */ /* 0x004fe40000000008 */
[----:B------:R-:W0:Y:S06]  /*10f0*/  LDS.128 R8, [R17+0x20] ;  /* 0x0000200011087984 */ /* 0x000e2c0000000c00 */
[----:B---3--:R-:W-:-:S02]  /*1100*/  DFMA R4, R4, R26, R30 ;  /* 0x0000001a0404722b */ /* 0x008fc4000000001e */
[----:B------:R-:W1:Y:S04]  /*1110*/  LDS.64 R30, [R3+0x280] ;  /* 0x00028000031e7984 */ /* 0x000e680000000a00 */
[----:B------:R-:W-:Y:S02]  /*1120*/  LDS.64 R26, [R3+0x300] ;  /* 0x00030000031a7984 */ /* 0x000fe40000000a00 */
[----:B----4-:R-:W-:Y:S02]  /*1130*/  DFMA R32, R24, R6, R4 ;  /* 0x000000061820722b */ /* 0x010fe40000000004 */
[----:B------:R-:W2:Y:S04]  /*1140*/  LDS.128 R4, [R17+0x30] ;  /* 0x0000300011047984 */ /* 0x000ea80000000c00 */
[----:B------:R-:W3:Y:S02]  /*1150*/  LDS.64 R24, [R3+0x380] ;  /* 0x0003800003187984 */ /* 0x000ee40000000a00 */
[----:B0-----:R-:W-:-:S02]  /*1160*/  DFMA R8, R8, R28, R32 ;  /* 0x0000001c0808722b */ /* 0x001fc40000000020 */
[----:B------:R-:W-:Y:S06]  /*1170*/  LDS.64 R28, [R3+0x400] ;  /* 0x00040000031c7984 */ /* 0x000fec0000000a00 */
[----:B-1----:R-:W-:Y:S02]  /*1180*/  DFMA R30, R30, R10, R8 ;  /* 0x0000000a1e1e722b */ /* 0x002fe40000000008 */
[----:B------:R-:W0:Y:S06]  /*1190*/  LDS.128 R8, [R17+0x40] ;  /* 0x0000400011087984 */ /* 0x000e2c0000000c00 */
[----:B--2---:R-:W-:-:S02]  /*11a0*/  DFMA R4, R4, R26, R30 ;  /* 0x0000001a0404722b */ /* 0x004fc4000000001e */
[----:B------:R-:W1:Y:S04]  /*11b0*/  LDS.64 R30, [R3+0x480] ;  /* 0x00048000031e7984 */ /* 0x000e680000000a00 */
[----:B------:R-:W-:Y:S02]  /*11c0*/  LDS.64 R26, [R3+0x500] ;  /* 0x00050000031a7984 */ /* 0x000fe40000000a00 */
[----:B---3--:R-:W-:Y:S02]  /*11d0*/  DFMA R32, R24, R6, R4 ;  /* 0x000000061820722b */ /* 0x008fe40000000004 */
[----:B------:R-:W2:Y:S04]  /*11e0*/  LDS.128 R4, [R17+0x50] ;  /* 0x0000500011047984 */ /* 0x000ea80000000c00 */
[----:B------:R-:W3:Y:S02]  /*11f0*/  LDS.64 R24, [R3+0x580] ;  /* 0x0005800003187984 */ /* 0x000ee40000000a00 */
[----:B0-----:R-:W-:-:S02]  /*1200*/  DFMA R8, R8, R28, R32 ;  /* 0x0000001c0808722b */ /* 0x001fc40000000020 */
[----:B------:R-:W-:Y:S06]  /*1210*/  LDS.64 R28, [R3+0x600] ;  /* 0x00060000031c7984 */ /* 0x000fec0000000a00 */
[----:B-1----:R-:W-:Y:S02]  /*1220*/  DFMA R30, R30, R10, R8 ;  /* 0x0000000a1e1e722b */ /* 0x002fe40000000008 */
[----:B------:R-:W0:Y:S06]  /*1230*/  LDS.128 R8, [R17+0x60] ;  /* 0x0000600011087984 */ /* 0x000e2c0000000c00 */
[----:B--2---:R-:W-:Y:S01]  /*1240*/  DFMA R4, R4, R26, R30 ;  /* 0x0000001a0404722b */ /* 0x004fe2000000001e */
[----:B------:R-:W1:Y:S04]  /*1250*/  LDS.64 R26, [R3+0x680] ;  /* 0x00068000031a7984 */ /* 0x000e680000000a00 */
[----:B------:R-:W-:Y:S03]  /*1260*/  LDS.64 R30, [R3+0x700] ;  /* 0x00070000031e7984 */ /* 0x000fe60000000a00 */
[----:B---3--:R-:W-:-:S02]  /*1270*/  DFMA R32, R24, R6, R4 ;  /* 0x000000061820722b */ /* 0x008fc40000000004 */
[----:B------:R-:W2:Y:S04]  /*1280*/  LDS.128 R4, [R17+0x70] ;  /* 0x0000700011047984 */ /* 0x000ea80000000c00 */
[----:B------:R-:W3:Y:S02]  /*1290*/  LDS.64 R24, [R3+0x780] ;  /* 0x0007800003187984 */ /* 0x000ee40000000a00 */
[----:B0-----:R-:W-:Y:S01]  /*12a0*/  DFMA R8, R8, R28, R32 ;  /* 0x0000001c0808722b */ /* 0x001fe20000000020 */
[----:B------:R-:W-:Y:S07]  /*12b0*/  BAR.SYNC.DEFER_BLOCKING 0x0 ;  /* 0x0000000000007b1d */ /* 0x000fee0000010000 */
[----:B-1----:R-:W-:-:S08]  /*12c0*/  DFMA R8, R26, R10, R8 ;  /* 0x0000000a1a08722b */ /* 0x002fd00000000008 */
[----:B--2---:R-:W-:-:S08]  /*12d0*/  DFMA R4, R4, R30, R8 ;  /* 0x0000001e0404722b */ /* 0x004fd00000000008 */
[----:B---3--:R-:W-:-:S07]  /*12e0*/  DFMA R24, R24, R6, R4 ;  /* 0x000000061818722b */ /* 0x008fce0000000004 */
[----:B------:R-:W-:Y:S04]  /*12f0*/  STG.E.64 desc[UR8][R22.64], R24 ;  /* 0x0000001816007986 */ /* 0x000fe8000c101b08 */
[----:B------:R-:W2:Y:S04]  /*1300*/  LDG.E.64 R36, desc[UR8][R14.64+0x80] ;  /* 0x000080080e247981 */ /* 0x000ea8000c1e1b00 */
[----:B------:R-:W3:Y:S01]  /*1310*/  LDG.E.64 R12, desc[UR8][R12.64+0x80] ;  /* 0x000080080c0c7981 */ /* 0x000ee2000c1e1b00 */
[----:B------:R-:W-:-:S03]  /*1320*/  VIADD R16, R16, 0x2 ;  /* 0x0000000210107836 */ /* 0x000fc60000000000 */
        /* <DEDUP_REMOVED lines=10> */
[----:B------:R-:W4:Y:S01]  /*13d0*/  LDS.128 R12, [R17+0x20] ;  /* 0x00002000110c7984 */ /* 0x000f220000000c00 */
[----:B0-----:R-:W-:-:S03]  /*13e0*/  DFMA R8, R8, R28, R24 ;  /* 0x0000001c0808722b */ /* 0x001fc60000000018 */
[----:B------:R-:W0:Y:S04]  /*13f0*/  LDS.64 R24, [R3+0x280] ;  /* 0x0002800003187984 */ /* 0x000e280000000a00 */
[----:B------:R-:W-:Y:S01]  /*1400*/  LDS.64 R28, [R3+0x300] ;  /* 0x00030000031c7984 */ /* 0x000fe20000000a00 */
[----:B-1----:R-:W-:-:S03]  /*1410*/  DFMA R34, R34, R10, R8 ;  /* 0x0000000a2222722b */ /* 0x002fc60000000008 */
[----:B------:R-:W1:Y:S05]  /*1420*/  LDS.128 R8, [R17+0x30] ;  /* 0x0000300011087984 */ /* 0x000e6a0000000c00 */
[----:B--2---:R-:W-:Y:S01]  /*1430*/  DFMA R34, R4, R32, R34 ;  /* 0x000000200422722b */ /* 0x004fe20000000022 */
[----:B------:R-:W2:Y:S07]  /*1440*/  LDS.64 R32, [R3+0x380] ;  /* 0x0003800003207984 */ /* 0x000eae0000000a00 */
[----:B---3--:R-:W-:Y:S01]  /*1450*/  DFMA R34, R26, R6, R34 ;  /* 0x000000061a22722b */ /* 0x008fe20000000022 */
[----:B------:R-:W-:Y:S04]  /*1460*/  LDS.64 R26, [R3+0x400] ;  /* 0x00040000031a7984 */ /* 0x000fe80000000a00 */
[----:B------:R-:W3:Y:S03]  /*1470*/  LDS.128 R4, [R17+0x40] ;  /* 0x0000400011047984 */ /* 0x000ee60000000c00 */
[----:B----4-:R-:W-:Y:S01]  /*1480*/  DFMA R34, R12, R30, R34 ;  /* 0x0000001e0c22722b */ /* 0x010fe20000000022 */
[----:B------:R-:W4:Y:S07]  /*1490*/  LDS.64 R30, [R3+0x480] ;  /* 0x00048000031e7984 */ /* 0x000f2e0000000a00 */
[----:B0-----:R-:W-:Y:S01]  /*14a0*/  DFMA R34, R24, R14, R34 ;  /* 0x0000000e1822722b */ /* 0x001fe20000000022 */
[----:B------:R-:W-:Y:S04]  /*14b0*/  LDS.64 R24, [R3+0x500] ;  /* 0x0005000003187984 */ /* 0x000fe80000000a00 */
[----:B------:R-:W0:Y:S03]  /*14c0*/  LDS.128 R12, [R17+0x50] ;  /* 0x00005000110c7984 */ /* 0x000e260000000c00 */
[----:B-1----:R-:W-:Y:S01]  /*14d0*/  DFMA R34, R8, R28, R34 ;  /* 0x0000001c0822722b */ /* 0x002fe20000000022 */
[----:B------:R-:W1:Y:S07]  /*14e0*/  LDS.64 R28, [R3+0x580] ;  /* 0x00058000031c7984 */ /* 0x000e6e0000000a00 */
[----:B--2---:R-:W-:Y:S01]  /*14f0*/  DFMA R34, R32, R10, R34 ;  /* 0x0000000a2022722b */ /* 0x004fe20000000022 */
[----:B------:R-:W-:Y:S04]  /*1500*/  LDS.64 R32, [R3+0x600] ;  /* 0x0006000003207984 */ /* 0x000fe80000000a00 */
[----:B------:R-:W2:Y:S03]  /*1510*/  LDS.128 R8, [R17+0x60] ;  /* 0x0000600011087984 */ /* 0x000ea60000000c00 */
[----:B---3--:R-:W-:Y:S01]  /*1520*/  DFMA R34, R4, R26, R34 ;  /* 0x0000001a0422722b */ /* 0x008fe20000000022 */
[----:B------:R-:W3:Y:S07]  /*1530*/  LDS.64 R26, [R3+0x680] ;  /* 0x00068000031a7984 */ /* 0x000eee0000000a00 */
[----:B----4-:R-:W-:Y:S01]  /*1540*/  DFMA R34, R30, R6, R34 ;  /* 0x000000061e22722b */ /* 0x010fe20000000022 */
[----:B------:R-:W-:Y:S04]  /*1550*/  LDS.64 R30, [R3+0x700] ;  /* 0x00070000031e7984 */ /* 0x000fe80000000a00 */
[----:B------:R-:W4:Y:S03]  /*1560*/  LDS.128 R4, [R17+0x70] ;  /* 0x0000700011047984 */ /* 0x000f260000000c00 */
[----:B0-----:R-:W-:Y:S01]  /*1570*/  DFMA R24, R12, R24, R34 ;  /* 0x000000180c18722b */ /* 0x001fe20000000022 */
[----:B------:R-:W0:Y:S07]  /*1580*/  LDS.64 R12, [R3+0x780] ;  /* 0x00078000030c7984 */ /* 0x000e2e0000000a00 */
[----:B-1----:R-:W-:-:S08]  /*1590*/  DFMA R14, R28, R14, R24 ;  /* 0x0000000e1c0e722b */ /* 0x002fd00000000018 */
[----:B--2---:R-:W-:-:S08]  /*15a0*/  DFMA R8, R8, R32, R14 ;  /* 0x000000200808722b */ /* 0x004fd0000000000e */
[----:B---3--:R-:W-:-:S08]  /*15b0*/  DFMA R8, R26, R10, R8 ;  /* 0x0000000a1a08722b */ /* 0x008fd00000000008 */
[----:B----4-:R-:W-:-:S08]  /*15c0*/  DFMA R4, R4, R30, R8 ;  /* 0x0000001e0404722b */ /* 0x010fd00000000008 */
[----:B0-----:R-:W-:Y:S01]  /*15d0*/  DFMA R28, R12, R6, R4 ;  /* 0x000000060c1c722b */ /* 0x001fe20000000004 */
[----:B------:R-:W-:Y:S06]  /*15e0*/  BAR.SYNC.DEFER_BLOCKING 0x0 ;  /* 0x0000000000007b1d */ /* 0x000fec0000010000 */
[----:B------:R1:W-:Y:S04]  /*15f0*/  STG.E.64 desc[UR8][R22.64], R28 ;  /* 0x0000001c16007986 */ /* 0x0003e8000c101b08 */
.L_x_2:
[----:B------:R-:W-:Y:S05]  /*1600*/  @P1 EXIT ;  /* 0x000000000000194d */ /* 0x000fea0003800000 */
[----:B------:R-:W2:Y:S01]  /*1610*/  LDC.64 R4, c[0x0][0x380] ;  /* 0x0000e000ff047b82 */ /* 0x000ea20000000a00 */
[C---:B------:R-:W-:Y:S01]  /*1620*/  IMAD R21, R16.reuse, 0x10, R21 ;  /* 0x0000001010157824 */ /* 0x040fe200078e0215 */
[----:B------:R-:W-:-:S06]  /*1630*/  LEA R19, R16, R19, 0x4 ;  /* 0x0000001310137211 */ /* 0x000fcc00078e20ff */
[----:B------:R-:W3:Y:S01]  /*1640*/  LDC.64 R6, c[0x0][0x390] ;  /* 0x0000e400ff067b82 */ /* 0x000ee20000000a00 */
[----:B--2---:R-:W-:-:S05]  /*1650*/  IMAD.WIDE R4, R21, 0x8, R4 ;  /* 0x0000000815047825 */ /* 0x004fca00078e0204 */
[----:B------:R-:W2:Y:S01]  /*1660*/  LDG.E.64 R20, desc[UR8][R4.64] ;  /* 0x0000000804147981 */ /* 0x000ea2000c1e1b00 */
[----:B---3--:R-:W-:-:S05]  /*1670*/  IMAD.WIDE R6, R19, 0x8, R6 ;  /* 0x0000000813067825 */ /* 0x008fca00078e0206 */
[----:B------:R-:W3:Y:S01]  /*1680*/  LDG.E.64 R30, desc[UR8][R6.64] ;  /* 0x00000008061e7981 */ /* 0x000ee2000c1e1b00 */
[----:B------:R-:W4:Y:S01]  /*1690*/  S2UR UR5, SR_CgaCtaId ;  /* 0x00000000000579c3 */ /* 0x000f220000008800 */
[----:B------:R-:W-:Y:S02]  /*16a0*/  UMOV UR4, 0x400 ;  /* 0x0000040000047882 */ /* 0x000fe40000000000 */
[----:B------:R-:W-:Y:S02]  /*16b0*/  UIADD3 UR6, UPT, UPT, UR4, 0x800, URZ ;  /* 0x0000080004067890 */ /* 0x000fe4000fffe0ff */
[----:B----4-:R-:W-:Y:S02]  /*16c0*/  ULEA UR4, UR5, UR4, 0x18 ;  /* 0x0000000405047291 */ /* 0x010fe4000f8ec0ff */
[----:B------:R-:W-:-:S04]  /*16d0*/  ULEA UR6, UR5, UR6, 0x18 ;  /* 0x0000000605067291 */ /* 0x000fc8000f8ec0ff */
[----:B------:R-:W-:Y:S02]  /*16e0*/  LEA R17, R2, UR4, 0x7 ;  /* 0x0000000402117c11 */ /* 0x000fe4000f8e38ff */
[----:B------:R-:W-:-:S03]  /*16f0*/  LEA R3, R0, UR6, 0x3 ;  /* 0x0000000600037c11 */ /* 0x000fc6000f8e18ff */
[----:B------:R-:W-:Y:S01]  /*1700*/  IMAD R37, R0, 0x8, R17 ;  /* 0x0000000800257824 */ /* 0x000fe200078e0211 */
[----:B------:R-:W-:-:S04]  /*1710*/  LEA R2, R2, R3, 0x7 ;  /* 0x0000000302027211 */ /* 0x000fc800078e38ff */
[----:B--2---:R-:W-:Y:S04]  /*1720*/  STS.64 [R37], R20 ;  /* 0x0000001425007388 */ /* 0x004fe80000000a00 */
[----:B---3--:R-:W-:Y:S01]  /*1730*/  STS.64 [R2], R30 ;  /* 0x0000001e02007388 */ /* 0x008fe20000000a00 */
[----:B------:R-:W-:Y:S06]  /*1740*/  BAR.SYNC.DEFER_BLOCKING 0x0 ;  /* 0x0000000000007b1d */ /* 0x000fec0000010000 */
[----:B------:R-:W-:Y:S04]  /*1750*/  LDS.64 R32, [R3] ;  /* 0x0000000003207984 */ /* 0x000fe80000000a00 */
[----:B------:R-:W2:Y:S04]  /*1760*/  LDS.128 R4, [R17] ;  /* 0x0000000011047984 */ /* 0x000ea80000000c00 */
[----:B------:R-:W3:Y:S04]  /*1770*/  LDS.64 R34, [R3+0x80] ;  /* 0x0000800003227984 */ /* 0x000ee80000000a00 */
[----:B------:R-:W-:Y:S04]  /*1780*/  LDS.64 R26, [R3+0x100] ;  /* 0x00010000031a7984 */ /* 0x000fe80000000a00 */
[----:B------:R-:W4:Y:S04]  /*1790*/  LDS.128 R12, [R17+0x10] ;  /* 0x00001000110c7984 */ /* 0x000f280000000c00 */
[----:B------:R-:W5:Y:S04]  /*17a0*/  LDS.64 R18, [R3+0x180] ;  /* 0x0001800003127984 */ /* 0x000f680000000a00 */
[----:B------:R-:W-:Y:S04]  /*17b0*/  LDS.64 R24, [R3+0x200] ;  /* 0x0002000003187984 */ /* 0x000fe80000000a00 */
[----:B------:R-:W5:Y:S04]  /*17c0*/  LDS.128 R8, [R17+0x20] ;  /* 0x0000200011087984 */ /* 0x000f680000000c00 */
[----:B------:R-:W-:Y:S01]  /*17d0*/  LDS.64 R20, [R3+0x300] ;  /* 0x0003000003147984 */ /* 0x000fe20000000a00 */
[----:B--2---:R-:W-:-:S03]  /*17e0*/  DFMA R4, R4, R32, R28 ;  /* 0x000000200404722b */ /* 0x004fc6000000001c */
[----:B01----:R-:W0:Y:S05]  /*17f0*/  LDS.64 R28, [R3+0x280] ;  /* 0x00028000031c7984 */ /* 0x003e2a0000000a00 */
[----:B---3--:R-:W-:Y:S02]  /*1800*/  DFMA R34, R34, R6, R4 ;  /* 0x000000062222722b */ /* 0x008fe40000000004 */
[----:B------:R-:W1:Y:S06]  /*1810*/  LDS.128 R4, [R17+0x30] ;  /* 0x0000300011047984 */ /* 0x000e6c0000000c00 */
[----:B----4-:R-:W-:Y:S01]  /*1820*/  DFMA R12, R12, R26, R34 ;  /* 0x0000001a0c0c722b */ /* 0x010fe20000000022 */
[----:B------:R-:W2:Y:S07]  /*1830*/  LDS.64 R26, [R3+0x380] ;  /* 0x00038000031a7984 */ /* 0x000eae0000000a00 */
[----:B-----5:R-:W-:Y:S01]  /*1840*/  DFMA R30, R18, R14, R12 ;  /* 0x0000000e121e722b */ /* 0x020fe2000000000c */
[----:B------:R-:W-:Y:S04]  /*1850*/  LDS.64 R18, [R3+0x400] ;  /* 0x0004000003127984 */ /* 0x000fe80000000a00 */
[----:B------:R-:W3:Y:S03]  /*1860*/  LDS.128 R12, [R17+0x40] ;  /* 0x00004000110c7984 */ /* 0x000ee60000000c00 */
[----:B------:R-:W-:Y:S01]  /*1870*/  DFMA R8, R8, R24, R30 ;  /* 0x000000180808722b */ /* 0x000fe2000000001e */
        /* <DEDUP_REMOVED lines=22> */
[----:B------:R-:W-:Y:S01]  /*19e0*/  STG.E.64 desc[UR8][R22.64], R4 ;  /* 0x0000000416007986 */ /* 0x000fe2000c101b08 */
[----:B------:R-:W-:Y:S05]  /*19f0*/  EXIT ;  /* 0x000000000000794d */ /* 0x000fea0003800000 */
.L_x_3:
[----:B------:R-:W-:-:S00]  /*1a00*/  BRA `(.L_x_3) ;  /* 0xfffffffc00fc7947 */ /* 0x000fc0000383ffff */
[----:B------:R-:W-:-:S00]  /*1a10*/  NOP ;  /* 0x0000000000007918 */ /* 0x000fc00000000000 */
        /* <DEDUP_REMOVED lines=14> */
.L_x_43:


//--------------------- .text._Z6mxm_1dPdiS_iS_i  --------------------------
	.section	.text._Z6mxm_1dPdiS_iS_i,"ax",@progbits
	.align	128
        .global         _Z6mxm_1dPdiS_iS_i
        .type           _Z6mxm_1dPdiS_iS_i,@function
        .size           _Z6mxm_1dPdiS_iS_i,(.L_x_44 - _Z6mxm_1dPdiS_iS_i)
        .other          _Z6mxm_1dPdiS_iS_i,@"STO_CUDA_ENTRY STV_DEFAULT"
_Z6mxm_1dPdiS_iS_i:
.text._Z6mxm_1dPdiS_iS_i:
[----:B------:R-:W-:Y:S01]  /*0000*/  LDC R1, c[0x0][0x37c] ;  /* 0x0000df00ff017b82 */ /* 0x000fe20000000800 */
[----:B------:R-:W0:Y:S07]  /*0010*/  S2R R5, SR_TID.X ;  /* 0x0000000000057919 */ /* 0x000e2e0000002100 */
[----:B------:R-:W0:Y:S08]  /*0020*/  S2UR UR4, SR_CTAID.X ;  /* 0x00000000000479c3 */ /* 0x000e300000002500 */
[----:B------:R-:W0:Y:S08]  /*0030*/  LDC R0, c[0x0][0x360] ;  /* 0x0000d800ff007b82 */ /* 0x000e300000000800 */
[----:B------:R-:W1:Y:S08]  /*0040*/  LDC R2, c[0x0][0x3a8] ;  /* 0x0000ea00ff027b82 */ /* 0x000e700000000800 */
[----:B------:R-:W2:Y:S01]  /*0050*/  LDC R3, c[0x0][0x388] ;  /* 0x0000e200ff037b82 */ /* 0x000ea20000000800 */
[----:B0-----:R-:W-:Y:S01]  /*0060*/  IMAD R0, R0, UR4, R5 ;  /* 0x0000000400007c24 */ /* 0x001fe2000f8e0205 */
[----:B-1----:R-:W-:-:S04]  /*0070*/  ISETP.GE.AND P0, PT, R2, 0x1, PT ;  /* 0x000000010200780c */ /* 0x002fc80003f06270 */
[----:B--2---:R-:W-:-:S13]  /*0080*/  ISETP.GE.OR P0, PT, R0, R3, !P0 ;  /* 0x000000030000720c */ /* 0x004fda0004706670 */
[----:B------:R-:W-:Y:S05]  /*0090*/  @P0 EXIT ;  /* 0x000000000000094d */ /* 0x000fea0003800000 */
[----:B------:R-:W0:Y:S01]  /*00a0*/  LDCU UR5, c[0x0][0x398] ;  /* 0x00007300ff0577ac */ /* 0x000e220008000800 */
[----:B------:R-:W1:Y:S01]  /*00b0*/  LDCU.64 UR12, c[0x0][0x358] ;  /* 0x00006b00ff0c77ac */ /* 0x000e620008000a00 */
[----:B0-----:R-:W-:-:S09]  /*00c0*/  UISETP.GE.AND UP0, UPT, UR5, 0x1, UPT ;  /* 0x000000010500788c */ /* 0x001fd2000bf06270 */
[----:B-1----:R-:W-:Y:S05]  /*00d0*/  BRA.U !UP0, `(.L_x_4) ;  /* 0x0000000908387547 */ /* 0x002fea000b800000 */
[----:B------:R-:W-:Y:S02]  /*00e0*/  ULOP3.LUT UR10, UR5, 0x7ffffff8, URZ, 0xc0, !UPT ;  /* 0x7ffffff8050a7892 */ /* 0x000fe4000f8ec0ff */
[----:B------:R-:W-:Y:S02]  /*00f0*/  ULOP3.LUT UR5, UR5, 0x7, URZ, 0xc0, !UPT ;  /* 0x0000000705057892 */ /* 0x000fe4000f8ec0ff */
[----:B------:R-:W-:Y:S01]  /*0100*/  UIADD3 UR8, UPT, UPT, -UR10, URZ, URZ ;  /* 0x000000ff0a087290 */ /* 0x000fe2000fffe1ff */
[----:B------:R-:W-:-:S11]  /*0110*/  UMOV UR4, URZ ;  /* 0x000000ff00047c82 */ /* 0x000fd60008000000 */
.L_x_10:
[----:B0-----:R-:W0:Y:S01]  /*0120*/  LDCU UR9, c[0x0][0x398] ;  /* 0x00007300ff0977ac */ /* 0x001e220008000800 */
[----:B------:R-:W-:Y:S01]  /*0130*/  HFMA2 R3, -RZ, RZ, 0, 0 ;  /* 0x00000000ff037431 */ /* 0x000fe200000001ff */
[----:B------:R-:W-:Y:S01]  /*0140*/  CS2R R12, SRZ ;  /* 0x00000000000c7805 */ /* 0x000fe2000001ff00 */
[----:B0-----:R-:W-:Y:S02]  /*0150*/  UISETP.GE.U32.AND UP0, UPT, UR9, 0x8, UPT ;  /* 0x000000080900788c */ /* 0x001fe4000bf06070 */
[----:B------:R-:W-:-:S07]  /*0160*/  UIMAD UR14, UR4, UR9, URZ ;  /* 0x00000009040e72a4 */ /* 0x000fce000f8e02ff */
[----:B------:R-:W-:Y:S05]  /*0170*/  BRA.U !UP0, `(.L_x_5) ;  /* 0x0000000108d07547 */ /* 0x000fea000b800000 */
[----:B------:R-:W0:Y:S01]  /*0180*/  LDCU.64 UR6, c[0x0][0x390] ;  /* 0x00007200ff0677ac */ /* 0x000e220008000a00 */
[----:B------:R-:W-:Y:S02]  /*0190*/  MOV R24, R0 ;  /* 0x0000000000187202 */ /* 0x000fe40000000f00 */
[----:B------:R-:W-:Y:S01]  /*01a0*/  CS2R R12, SRZ ;  /* 0x00000000000c7805 */ /* 0x000fe2000001ff00 */
[----:B0-----:R-:W-:-:S04]  /*01b0*/  UIMAD.WIDE.U32 UR6, UR14, 0x8, UR6 ;  /* 0x000000080e0678a5 */ /* 0x001fc8000f8e0006 */
[----:B------:R-:W-:-:S04]  /*01c0*/  UIADD3 UR11, UP0, UPT, UR6, 0x20, URZ ;  /* 0x00000020060b7890 */ /* 0x000fc8000ff1e0ff */
[----:B------:R-:W-:Y:S02]  /*01d0*/  UIADD3.X UR6, UPT, UPT, URZ, UR7, URZ, UP0, !UPT ;  /* 0x00000007ff067290 */ /* 0x000fe400087fe4ff */
[----:B------:R-:W-:-:S04]  /*01e0*/  MOV R10, UR11 ;  /* 0x0000000b000a7c02 */ /* 0x000fc80008000f00 */
[----:B------:R-:W-:Y:S01]  /*01f0*/  MOV R11, UR6 ;  /* 0x00000006000b7c02 */ /* 0x000fe20008000f00 */
[----:B------:R-:W-:-:S06]  /*0200*/  UMOV UR6, UR8 ;  /* 0x0000000800067c82 */ /* 0x000fcc0008000000 */
.L_x_6:
[----:B------:R-:W0:Y:S01]  /*0210*/  LDC.64 R22, c[0x0][0x380] ;  /* 0x0000e000ff167b82 */ /* 0x000e220000000a00 */
[----:B------:R-:W-:Y:S02]  /*0220*/  MOV R2, R10 ;  /* 0x0000000a00027202 */ /* 0x000fe40000000f00 */
[----:B------:R-:W-:-:S05]  /*0230*/  MOV R3, R11 ;  /* 0x0000000b00037202 */ /* 0x000fca0000000f00 */
[----:B------:R-:W1:Y:S01]  /*0240*/  LDC R25, c[0x0][0x388] ;  /* 0x0000e200ff197b82 */ /* 0x000e620000000800 */
[----:B------:R-:W2:Y:S04]  /*0250*/  LDG.E.64 R6, desc[UR12][R2.64+-0x20] ;  /* 0xffffe00c02067981 */ /* 0x000ea8000c1e1b00 */
[----:B------:R-:W3:Y:S04]  /*0260*/  LDG.E.64 R20, desc[UR12][R2.64+-0x18] ;  /* 0xffffe80c02147981 */ /* 0x000ee8000c1e1b00 */
[----:B------:R-:W4:Y:S04]  /*0270*/  LDG.E.64 R18, desc[UR12][R2.64+-0x10] ;  /* 0xfffff00c02127981 */ /* 0x000f28000c1e1b00 */
[----:B------:R-:W5:Y:S01]  /*0280*/  LDG.E.64 R8, desc[UR12][R2.64+-0x8] ;  /* 0xfffff80c02087981 */ /* 0x000f62000c1e1b00 */
[----:B0-----:R-:W-:-:S05]  /*0290*/  IMAD.WIDE R22, R24, 0x8, R22 ;  /* 0x0000000818167825 */ /* 0x001fca00078e0216 */
[----:B------:R-:W2:Y:S01]  /*02a0*/  LDG.E.64 R14, desc[UR12][R22.64] ;  /* 0x0000000c160e7981 */ /* 0x000ea2000c1e1b00 */
[----:B-1----:R-:W-:-:S05]  /*02b0*/  IMAD.WIDE R26, R25, 0x8, R22 ;  /* 0x00000008191a7825 */ /* 0x002fca00078e0216 */
[----:B------:R0:W3:Y:S02]  /*02c0*/  LDG.E.64 R10, desc[UR12][R26.64] ;  /* 0x0000000c1a0a7981 */ /* 0x0000e4000c1e1b00 */
[----:B0-----:R-:W-:-:S05]  /*02d0*/  IMAD.WIDE R26, R25, 0x8, R26 ;  /* 0x00000008191a7825 */ /* 0x001fca00078e021a */
[----:B------:R-:W4:Y:S01]  /*02e0*/  LDG.E.64 R16, desc[UR12][R26.64] ;  /* 0x0000000c1a107981 */ /* 0x000f22000c1e1b00 */
[----:B------:R-:W-:-:S05]  /*02f0*/  IMAD.WIDE R28, R25, 0x8, R26 ;  /* 0x00000008191c7825 */ /* 0x000fca00078e021a */
[----:B------:R0:W5:Y:S02]  /*0300*/  LDG.E.64 R4, desc[UR12][R28.64] ;  /* 0x0000000c1c047981 */ /* 0x000164000c1e1b00 */
[----:B0-----:R-:W-:-:S04]  /*0310*/  IMAD.WIDE R28, R25, 0x8, R28 ;  /* 0x00000008191c7825 */ /* 0x001fc800078e021c */
[----:B------:R-:W-:-:S04]  /*0320*/  IMAD.WIDE R22, R25, 0x8, R28 ;  /* 0x0000000819167825 */ /* 0x000fc800078e021c */
[----:B------:R-:W-:Y:S01]  /*0330*/  IMAD.WIDE R26, R25, 0x8, R22 ;  /* 0x00000008191a7825 */ /* 0x000fe200078e0216 */
[----:B--2---:R-:W-:Y:S01]  /*0340*/  DFMA R12, R14, R6, R12 ;  /* 0x000000060e0c722b */ /* 0x004fe2000000000c */
[----:B------:R-:W2:Y:S04]  /*0350*/  LDG.E.64 R6, desc[UR12][R2.64] ;  /* 0x0000000c02067981 */ /* 0x000ea8000c1e1b00 */
[----:B------:R-:W2:Y:S03]  /*0360*/  LDG.E.64 R14, desc[UR12][R28.64] ;  /* 0x0000000c1c0e7981 */ /* 0x000ea6000c1e1b00 */
[----:B---3--:R-:W-:Y:S02]  /*0370*/  DFMA R20, R10, R20, R12 ;  /* 0x000000140a14722b */ /* 0x008fe4000000000c */
[----:B------:R-:W3:Y:S04]  /*0380*/  LDG.E.64 R12, desc[UR12][R2.64+0x8] ;  /* 0x0000080c020c7981 */ /* 0x000ee8000c1e1b00 */
[----:B------:R-:W3:Y:S02]  /*0390*/  LDG.E.64 R10, desc[UR12][R22.64] ;  /* 0x0000000c160a7981 */ /* 0x000ee4000c1e1b00 */
[----:B----4-:R-:W-:-:S02]  /*03a0*/  DFMA R20, R16, R18, R20 ;  /* 0x000000121014722b */ /* 0x010fc40000000014 */
[----:B------:R-:W4:Y:S04]  /*03b0*/  LDG.E.64 R18, desc[UR12][R2.64+0x10] ;  /* 0x0000100c02127981 */ /* 0x000f28000c1e1b00 */
[----:B------:R0:W4:Y:S02]  /*03c0*/  LDG.E.64 R16, desc[UR12][R26.64] ;  /* 0x0000000c1a107981 */ /* 0x000124000c1e1b00 */
[----:B-----5:R-:W-:Y:S02]  /*03d0*/  DFMA R20, R4, R8, R20 ;  /* 0x000000080414722b */ /* 0x020fe40000000014 */
[----:B------:R-:W5:Y:S01]  /*03e0*/  LDG.E.64 R4, desc[UR12][R2.64+0x18] ;  /* 0x0000180c02047981 */ /* 0x000f62000c1e1b00 */
[----:B0-----:R-:W-:-:S05]  /*03f0*/  IMAD.WIDE R26, R25, 0x8, R26 ;  /* 0x00000008191a7825 */ /* 0x001fca00078e021a */
[----:B------:R-:W5:Y:S01]  /*0400*/  LDG.E.64 R8, desc[UR12][R26.64] ;  /* 0x0000000c1a087981 */ /* 0x000f62000c1e1b00 */
[----:B------:R-:W-:-:S04]  /*0410*/  UIADD3 UR6, UPT, UPT, UR6, 0x8, URZ ;  /* 0x0000000806067890 */ /* 0x000fc8000fffe0ff */
[----:B------:R-:W-:Y:S01]  /*0420*/  UISETP.NE.AND UP0, UPT, UR6, URZ, UPT ;  /* 0x000000ff0600728c */ /* 0x000fe2000bf05270 */
[----:B------:R-:W-:Y:S01]  /*0430*/  LEA R24, R25, R24, 0x3 ;  /* 0x0000001819187211 */ /* 0x000fe200078e18ff */
[----:B--2---:R-:W-:-:S08]  /*0440*/  DFMA R6, R14, R6, R20 ;  /* 0x000000060e06722b */ /* 0x004fd00000000014 */
[----:B---3--:R-:W-:Y:S01]  /*0450*/  DFMA R6, R10, R12, R6 ;  /* 0x0000000c0a06722b */ /* 0x008fe20000000006 */
[----:B------:R-:W-:-:S07]  /*0460*/  IADD3 R10, P0, PT, R2, 0x40, RZ ;  /* 0x00000040020a7810 */ /* 0x000fce0007f1e0ff */
[----:B----4-:R-:W-:Y:S01]  /*0470*/  DFMA R6, R16, R18, R6 ;  /* 0x000000121006722b */ /* 0x010fe20000000006 */
[----:B------:R-:W-:-:S07]  /*0480*/  IADD3.X R11, PT, PT, RZ, R3, RZ, P0, !PT ;  /* 0x00000003ff0b7210 */ /* 0x000fce00007fe4ff */
[----:B-----5:R-:W-:Y:S01]  /*0490*/  DFMA R12, R8, R4, R6 ;  /* 0x00000004080c722b */ /* 0x020fe20000000006 */
[----:B------:R-:W-:Y:S10]  /*04a0*/  BRA.U UP0, `(.L_x_6) ;  /* 0xfffffffd00587547 */ /* 0x000ff4000b83ffff */
[----:B------:R-:W-:-:S07]  /*04b0*/  MOV R3, UR10 ;  /* 0x0000000a00037c02 */ /* 0x000fce0008000f00 */
.L_x_5:
[----:B------:R-:W-:-:S09]  /*04c0*/  UISETP.NE.AND UP0, UPT, UR5, URZ, UPT ;  /* 0x000000ff0500728c */ /* 0x000fd2000bf05270 */
[----:B------:R-:W-:Y:S05]  /*04d0*/  BRA.U !UP0, `(.L_x_7) ;  /* 0x0000000508107547 */ /* 0x000fea000b800000 */
[----:B------:R-:W-:Y:S02]  /*04e0*/  UIADD3 UR6, UPT, UPT, UR5, -0x1, URZ ;  /* 0xffffffff05067890 */ /* 0x000fe4000fffe0ff */
[----:B------:R-:W-:Y:S02]  /*04f0*/  ULOP3.LUT UP1, UR7, UR9, 0x3, URZ, 0xc0, !UPT ;  /* 0x0000000309077892 */ /* 0x000fe4000f82c0ff */
[----:B------:R-:W-:-:S09]  /*0500*/  UISETP.GE.U32.AND UP0, UPT, UR6, 0x3, UPT ;  /* 0x000000030600788c */ /* 0x000fd2000bf06070 */
[----:B------:R-:W-:Y:S05]  /*0510*/  BRA.U !UP0, `(.L_x_8) ;  /* 0x0000000108707547 */ /* 0x000fea000b800000 */
[----:B------:R-:W0:Y:S01]  /*0520*/  LDC R2, c[0x0][0x388] ;  /* 0x0000e200ff027b82 */ /* 0x000e220000000800 */
[C---:B------:R-:W-:Y:S02]  /*0530*/  IADD3 R11, PT, PT, R3.reuse, UR14, RZ ;  /* 0x0000000e030b7c10 */ /* 0x040fe4000fffe0ff */
[----:B------:R-:W-:-:S05]  /*0540*/  IADD3 R10, P0, PT, R3, UR14, RZ ;  /* 0x0000000e030a7c10 */ /* 0x000fca000ff1e0ff */
[----:B------:R-:W1:Y:S08]  /*0550*/  LDC.64 R6, c[0x0][0x390] ;  /* 0x0000e400ff067b82 */ /* 0x000e700000000a00 */
[----:B------:R-:W2:Y:S08]  /*0560*/  LDC.64 R22, c[0x0][0x380] ;  /* 0x0000e000ff167b82 */ /* 0x000eb00000000a00 */
[----:B------:R-:W3:Y:S01]  /*0570*/  LDC.64 R4, c[0x0][0x390] ;  /* 0x0000e400ff047b82 */ /* 0x000ee20000000a00 */
[----:B0-----:R-:W-:-:S02]  /*0580*/  IMAD R9, R3, R2, R0 ;  /* 0x0000000203097224 */ /* 0x001fc400078e0200 */
[----:B-1----:R-:W-:Y:S01]  /*0590*/  IMAD.WIDE.U32 R6, R11, 0x8, R6 ;  /* 0x000000080b067825 */ /* 0x002fe200078e0006 */
[----:B------:R-:W-:-:S05]  /*05a0*/  IADD3.X R11, PT, PT, RZ, RZ, RZ, P0, !PT ;  /* 0x000000ffff0b7210 */ /* 0x000fca00007fe4ff */
[----:B------:R-:W4:Y:S01]  /*05b0*/  LDG.E.64 R6, desc[UR12][R6.64] ;  /* 0x0000000c06067981 */ /* 0x000f22000c1e1b00 */
[----:B--2---:R-:W-:-:S05]  /*05c0*/  IMAD.WIDE R22, R9, 0x8, R22 ;  /* 0x0000000809167825 */ /* 0x004fca00078e0216 */
[----:B------:R-:W4:Y:S01]  /*05d0*/  LDG.E.64 R8, desc[UR12][R22.64] ;  /* 0x0000000c16087981 */ /* 0x000f22000c1e1b00 */
[----:B---3--:R-:W-:Y:S01]  /*05e0*/  LEA R4, P0, R10, R4, 0x3 ;  /* 0x000000040a047211 */ /* 0x008fe200078018ff */
[----:B------:R-:W-:-:S03]  /*05f0*/  IMAD.WIDE R24, R2, 0x8, R22 ;  /* 0x0000000802187825 */ /* 0x000fc600078e0216 */
[----:B------:R-:W-:Y:S02]  /*0600*/  LEA.HI.X R5, R10, R5, R11, 0x3, P0 ;  /* 0x000000050a057211 */ /* 0x000fe400000f1c0b */
[----:B------:R-:W2:Y:S01]  /*0610*/  LDG.E.64 R10, desc[UR12][R24.64] ;  /* 0x0000000c180a7981 */ /* 0x000ea2000c1e1b00 */
[----:B------:R-:W-:-:S03]  /*0620*/  IMAD.WIDE R26, R2, 0x8, R24 ;  /* 0x00000008021a7825 */ /* 0x000fc600078e0218 */
[----:B------:R-:W2:Y:S04]  /*0630*/  LDG.E.64 R14, desc[UR12][R4.64+0x8] ;  /* 0x0000080c040e7981 */ /* 0x000ea8000c1e1b00 */
[----:B------:R-:W3:Y:S01]  /*0640*/  LDG.E.64 R16, desc[UR12][R4.64+0x10] ;  /* 0x0000100c04107981 */ /* 0x000ee2000c1e1b00 */
[----:B------:R-:W-:-:S03]  /*0650*/  IMAD.WIDE R28, R2, 0x8, R26 ;  /* 0x00000008021c7825 */ /* 0x000fc600078e021a */
[----:B------:R-:W3:Y:S04]  /*0660*/  LDG.E.64 R18, desc[UR12][R26.64] ;  /* 0x0000000c1a127981 */ /* 0x000ee8000c1e1b00 */
[----:B------:R-:W5:Y:S04]  /*0670*/  LDG.E.64 R20, desc[UR12][R4.64+0x18] ;  /* 0x0000180c04147981 */ /* 0x000f68000c1e1b00 */
[----:B------:R-:W5:Y:S01]  /*0680*/  LDG.E.64 R28, desc[UR12][R28.64] ;  /* 0x0000000c1c1c7981 */ /* 0x000f62000c1e1b00 */
[----:B------:R-:W-:Y:S01]  /*0690*/  IADD3 R3, PT, PT, R3, 0x4, RZ ;  /* 0x0000000403037810 */ /* 0x000fe20007ffe0ff */
[----:B----4-:R-:W-:-:S08]  /*06a0*/  DFMA R6, R8, R6, R12 ;  /* 0x000000060806722b */ /* 0x010fd0000000000c */
[----:B--2---:R-:W-:-:S08]  /*06b0*/  DFMA R6, R10, R14, R6 ;  /* 0x0000000e0a06722b */ /* 0x004fd00000000006 */
[----:B---3--:R-:W-:-:S08]  /*06c0*/  DFMA R6, R18, R16, R6 ;  /* 0x000000101206722b */ /* 0x008fd00000000006 */
[----:B-----5:R-:W-:-:S11]  /*06d0*/  DFMA R12, R28, R20, R6 ;  /* 0x000000141c0c722b */ /* 0x020fd60000000006 */
.L_x_8:
[----:B------:R-:W-:Y:S05]  /*06e0*/  BRA.U !UP1, `(.L_x_7) ;  /* 0x00000001098c7547 */ /* 0x000fea000b800000 */
[----:B------:R-:W-:Y:S02]  /*06f0*/  UISETP.NE.AND UP0, UPT, UR7, 0x1, UPT ;  /* 0x000000010700788c */ /* 0x000fe4000bf05270 */
[----:B------:R-:W-:-:S04]  /*0700*/  ULOP3.LUT UR6, UR9, 0x1, URZ, 0xc0, !UPT ;  /* 0x0000000109067892 */ /* 0x000fc8000f8ec0ff */
[----:B------:R-:W-:-:S03]  /*0710*/  UISETP.NE.U32.AND UP1, UPT, UR6, 0x1, UPT ;  /* 0x000000010600788c */ /* 0x000fc6000bf25070 */
[----:B------:R-:W-:Y:S08]  /*0720*/  BRA.U !UP0, `(.L_x_9) ;  /* 0x0000000108507547 */ /* 0x000ff0000b800000 */
[----:B------:R-:W0:Y:S01]  /*0730*/  LDC R17, c[0x0][0x388] ;  /* 0x0000e200ff117b82 */ /* 0x000e220000000800 */
[C---:B------:R-:W-:Y:S02]  /*0740*/  IADD3 R11, PT, PT, R3.reuse, UR14, RZ ;  /* 0x0000000e030b7c10 */ /* 0x040fe4000fffe0ff */
[----:B------:R-:W-:-:S05]  /*0750*/  IADD3 R2, P0, PT, R3, UR14, RZ ;  /* 0x0000000e03027c10 */ /* 0x000fca000ff1e0ff */
[----:B------:R-:W1:Y:S08]  /*0760*/  LDC.64 R8, c[0x0][0x390] ;  /* 0x0000e400ff087b82 */ /* 0x000e700000000a00 */
[----:B------:R-:W2:Y:S08]  /*0770*/  LDC.64 R6, c[0x0][0x380] ;  /* 0x0000e000ff067b82 */ /* 0x000eb00000000a00 */
[----:B------:R-:W3:Y:S01]  /*0780*/  LDC.64 R4, c[0x0][0x390] ;  /* 0x0000e400ff047b82 */ /* 0x000ee20000000a00 */
[----:B0-----:R-:W-:-:S02]  /*0790*/  IMAD R15, R3, R17, R0 ;  /* 0x00000011030f7224 */ /* 0x001fc400078e0200 */
[----:B-1----:R-:W-:-:S06]  /*07a0*/  IMAD.WIDE.U32 R10, R11, 0x8, R8 ;  /* 0x000000080b0a7825 */ /* 0x002fcc00078e0008 */
[----:B------:R-:W4:Y:S01]  /*07b0*/  LDG.E.64 R10, desc[UR12][R10.64] ;  /* 0x0000000c0a0a7981 */ /* 0x000f22000c1e1b00 */
[----:B--2---:R-:W-:Y:S01]  /*07c0*/  IMAD.WIDE R6, R15, 0x8, R6 ;  /* 0x000000080f067825 */ /* 0x004fe200078e0206 */
[----:B------:R-:W-:-:S04]  /*07d0*/  IADD3.X R15, PT, PT, RZ, RZ, RZ, P0, !PT ;  /* 0x000000ffff0f7210 */ /* 0x000fc800007fe4ff */
[----:B------:R-:W4:Y:S01]  /*07e0*/  LDG.E.64 R8, desc[UR12][R6.64] ;  /* 0x0000000c06087981 */ /* 0x000f22000c1e1b00 */
[----:B---3--:R-:W-:-:S04]  /*07f0*/  LEA R14, P0, R2, R4, 0x3 ;  /* 0x00000004020e7211 */ /* 0x008fc800078018ff */
[----:B------:R-:W-:Y:S01]  /*0800*/  LEA.HI.X R15, R2, R5, R15, 0x3, P0 ;  /* 0x00000005020f7211 */ /* 0x000fe200000f1c0f */
[----:B------:R-:W-:-:S05]  /*0810*/  IMAD.WIDE R4, R17, 0x8, R6 ;  /* 0x0000000811047825 */ /* 0x000fca00078e0206 */
[----:B------:R-:W2:Y:S04]  /*0820*/  LDG.E.64 R14, desc[UR12][R14.64+0x8] ;  /* 0x0000080c0e0e7981 */ /* 0x000ea8000c1e1b00 */
[----:B------:R-:W2:Y:S01]  /*0830*/  LDG.E.64 R4, desc[UR12][R4.64] ;  /* 0x0000000c04047981 */ /* 0x000ea2000c1e1b00 */
[----:B------:R-:W-:Y:S01]  /*0840*/  IADD3 R3, PT, PT, R3, 0x2, RZ ;  /* 0x0000000203037810 */ /* 0x000fe20007ffe0ff */
[----:B----4-:R-:W-:-:S08]  /*0850*/  DFMA R8, R8, R10, R12 ;  /* 0x0000000a0808722b */ /* 0x010fd0000000000c */
[----:B--2---:R-:W-:-:S11]  /*0860*/  DFMA R12, R4, R14, R8 ;  /* 0x0000000e040c722b */ /* 0x004fd60000000008 */
.L_x_9:
[----:B------:R-:W-:Y:S05]  /*0870*/  BRA.U UP1, `(.L_x_7) ;  /* 0x0000000101287547 */ /* 0x000fea000b800000 */
[----:B------:R-:W0:Y:S01]  /*0880*/  LDC.64 R4, c[0x0][0x390] ;  /* 0x0000e400ff047b82 */ /* 0x000e220000000a00 */
[----:B------:R-:W1:Y:S01]  /*0890*/  LDCU UR6, c[0x0][0x388] ;  /* 0x00007100ff0677ac */ /* 0x000e620008000800 */
[----:B------:R-:W-:-:S06]  /*08a0*/  IADD3 R9, PT, PT, R3, UR14, RZ ;  /* 0x0000000e03097c10 */ /* 0x000fcc000fffe0ff */
[----:B------:R-:W2:Y:S01]  /*08b0*/  LDC.64 R6, c[0x0][0x380] ;  /* 0x0000e000ff067b82 */ /* 0x000ea20000000a00 */
[----:B-1----:R-:W-:Y:S02]  /*08c0*/  IMAD R3, R3, UR6, R0 ;  /* 0x0000000603037c24 */ /* 0x002fe4000f8e0200 */
[----:B0-----:R-:W-:-:S06]  /*08d0*/  IMAD.WIDE.U32 R4, R9, 0x8, R4 ;  /* 0x0000000809047825 */ /* 0x001fcc00078e0004 */
[----:B------:R-:W3:Y:S01]  /*08e0*/  LDG.E.64 R4, desc[UR12][R4.64] ;  /* 0x0000000c04047981 */ /* 0x000ee2000c1e1b00 */
[----:B--2---:R-:W-:-:S06]  /*08f0*/  IMAD.WIDE R2, R3, 0x8, R6 ;  /* 0x0000000803027825 */ /* 0x004fcc00078e0206 */
[----:B------:R-:W3:Y:S02]  /*0900*/  LDG.E.64 R2, desc[UR12][R2.64] ;  /* 0x0000000c02027981 */ /* 0x000ee4000c1e1b00 */
[----:B---3--:R-:W-:-:S11]  /*0910*/  DFMA R12, R2, R4, R12 ;  /* 0x00000004020c722b */ /* 0x008fd6000000000c */
.L_x_7:
[----:B------:R-:W0:Y:S08]  /*0920*/  LDC R5, c[0x0][0x388] ;  /* 0x0000e200ff057b82 */ /* 0x000e300000000800 */
[----:B------:R-:W1:Y:S08]  /*0930*/  LDC R4, c[0x0][0x3a8] ;  /* 0x0000ea00ff047b82 */ /* 0x000e700000000800 */
[----:B------:R-:W2:Y:S01]  /*0940*/  LDC.64 R2, c[0x0][0x3a0] ;  /* 0x0000e800ff027b82 */ /* 0x000ea20000000a00 */
[----:B0-----:R-:W-:Y:S01]  /*0950*/  IMAD R5, R5, UR4, R0 ;  /* 0x0000000405057c24 */ /* 0x001fe2000f8e0200 */
[----:B------:R-:W-:-:S06]  /*0960*/  UIADD3 UR4, UPT, UPT, UR4, 0x1, URZ ;  /* 0x0000000104047890 */ /* 0x000fcc000fffe0ff */
[----:B-1----:R-:W-:Y:S01]  /*0970*/  ISETP.NE.AND P0, PT, R4, UR4, PT ;  /* 0x0000000404007c0c */ /* 0x002fe2000bf05270 */
[----:B--2---:R-:W-:-:S05]  /*0980*/  IMAD.WIDE R2, R5, 0x8, R2 ;  /* 0x0000000805027825 */ /* 0x004fca00078e0202 */
[----:B------:R0:W-:Y:S07]  /*0990*/  STG.E.64 desc[UR12][R2.64], R12 ;  /* 0x0000000c02007986 */ /* 0x0001ee000c101b0c */
[----:B------:R-:W-:Y:S05]  /*09a0*/  @!P0 EXIT ;  /* 0x000000000000894d */ /* 0x000fea0003800000 */
[----:B------:R-:W-:Y:S05]  /*09b0*/  BRA `(.L_x_10) ;  /* 0xfffffff400d87947 */ /* 0x000fea000383ffff */
.L_x_4:
[C---:B------:R-:W-:Y:S02]  /*09c0*/  ISETP.GE.U32.AND P1, PT, R2.reuse, 0x8, PT ;  /* 0x000000080200780c */ /* 0x040fe40003f26070 */
[----:B------:R-:W-:Y:S02]  /*09d0*/  LOP3.LUT R5, R2, 0x7, RZ, 0xc0, !PT ;  /* 0x0000000702057812 */ /* 0x000fe400078ec0ff */
[----:B------:R-:W-:Y:S02]  /*09e0*/  MOV R4, RZ ;  /* 0x000000ff00047202 */ /* 0x000fe40000000f00 */
[----:B------:R-:W-:-:S07]  /*09f0*/  ISETP.NE.AND P0, PT, R5, RZ, PT ;  /* 0x000000ff0500720c */ /* 0x000fce0003f05270 */
[----:B------:R-:W-:Y:S06]  /*0a00*/  @!P1 BRA `(.L_x_11) ;  /* 0x00000000005c9947 */ /* 0x000fec0003800000 */
[----:B------:R-:W0:Y:S01]  /*0a10*/  LDC.64 R6, c[0x0][0x3a0] ;  /* 0x0000e800ff067b82 */ /* 0x000e220000000a00 */
[----:B------:R-:W-:Y:S01]  /*0a20*/  LOP3.LUT R4, R2, 0x7ffffff8, RZ, 0xc0, !PT ;  /* 0x7ffffff802047812 */ /* 0x000fe200078ec0ff */
[----:B------:R-:W-:-:S06]  /*0a30*/  UMOV UR4, URZ ;  /* 0x000000ff00047c82 */ /* 0x000fcc0008000000 */
.L_x_12:
[----:B-1----:R-:W-:Y:S01]  /*0a40*/  IMAD R9, R3, UR4, R0 ;  /* 0x0000000403097c24 */ /* 0x002fe2000f8e0200 */
[----:B------:R-:W-:-:S03]  /*0a50*/  UIADD3 UR4, UPT, UPT, UR4, 0x8, URZ ;  /* 0x0000000804047890 */ /* 0x000fc6000fffe0ff */
[----:B0-----:R-:W-:-:S03]  /*0a60*/  IMAD.WIDE R8, R9, 0x8, R6 ;  /* 0x0000000809087825 */ /* 0x001fc600078e0206 */
[----:B------:R-:W-:Y:S02]  /*0a70*/  ISETP.NE.AND P1, PT, R4, UR4, PT ;  /* 0x0000000404007c0c */ /* 0x000fe4000bf25270 */
[----:B------:R1:W-:Y:S01]  /*0a80*/  STG.E.64 desc[UR12][R8.64], RZ ;  /* 0x000000ff08007986 */ /* 0x0003e2000c101b0c */
[----:B------:R-:W-:-:S05]  /*0a90*/  IMAD.WIDE R10, R3, 0x8, R8 ;  /* 0x00000008030a7825 */ /* 0x000fca00078e0208 */
        /* <DEDUP_REMOVED lines=13> */
[----:B------:R-:W-:Y:S05]  /*0b70*/  @P1 BRA `(.L_x_12) ;  /* 0xfffffffc00b01947 */ /* 0x000fea000383ffff */
.L_x_11:
[----:B------:R-:W-:Y:S05]  /*0b80*/  @!P0 EXIT ;  /* 0x000000000000894d */ /* 0x000fea0003800000 */
[----:B------:R-:W-:Y:S02]  /*0b90*/  ISETP.GE.U32.AND P0, PT, R5, 0x4, PT ;  /* 0x000000040500780c */ /* 0x000fe40003f06070 */
[----:B-1----:R-:W-:-:S04]  /*0ba0*/  LOP3.LUT R14, R2, 0x3, RZ, 0xc0, !PT ;  /* 0x00000003020e7812 */ /* 0x002fc800078ec0ff */
[----:B------:R-:W-:-:S07]  /*0bb0*/  ISETP.NE.AND P1, PT, R14, RZ, PT ;  /* 0x000000ff0e00720c */ /* 0x000fce0003f25270 */
[----:B------:R-:W-:Y:S06]  /*0bc0*/  @!P0 BRA `(.L_x_13) ;  /* 0x00000000002c8947 */ /* 0x000fec0003800000 */
[----:B------:R-:W0:Y:S01]  /*0bd0*/  LDC.64 R6, c[0x0][0x3a0] ;  /* 0x0000e800ff067b82 */ /* 0x000e220000000a00 */
[C---:B------:R-:W-:Y:S01]  /*0be0*/  IMAD R5, R4.reuse, R3, R0 ;  /* 0x0000000304057224 */ /* 0x040fe200078e0200 */
[----:B------:R-:W-:-:S03]  /*0bf0*/  IADD3 R4, PT, PT, R4, 0x4, RZ ;  /* 0x0000000404047810 */ /* 0x000fc60007ffe0ff */
[----:B0-----:R-:W-:-:S05]  /*0c00*/  IMAD.WIDE R6, R5, 0x8, R6 ;  /* 0x0000000805067825 */ /* 0x001fca00078e0206 */
[----:B------:R0:W-:Y:S01]  /*0c10*/  STG.E.64 desc[UR12][R6.64], RZ ;  /* 0x000000ff06007986 */ /* 0x0001e2000c101b0c */
[----:B------:R-:W-:-:S05]  /*0c20*/  IMAD.WIDE R8, R3, 0x8, R6 ;  /* 0x0000000803087825 */ /* 0x000fca00078e0206 */
[----:B------:R0:W-:Y:S01]  /*0c30*/  STG.E.64 desc[UR12][R8.64], RZ ;  /* 0x000000ff08007986 */ /* 0x0001e2000c101b0c */
[----:B------:R-:W-:-:S05]  /*0c40*/  IMAD.WIDE R10, R3, 0x8, R8 ;  /* 0x00000008030a7825 */ /* 0x000fca00078e0208 */
[----:B------:R0:W-:Y:S01]  /*0c50*/  STG.E.64 desc[UR12][R10.64], RZ ;  /* 0x000000ff0a007986 */ /* 0x0001e2000c101b0c */
[----:B------:R-:W-:-:S05]  /*0c60*/  IMAD.WIDE R12, R3, 0x8, R10 ;  /* 0x00000008030c7825 */ /* 0x000fca00078e020a */
[----:B------:R0:W-:Y:S02]  /*0c70*/  STG.E.64 desc[UR12][R12.64], RZ ;  /* 0x000000ff0c007986 */ /* 0x0001e4000c101b0c */
.L_x_13:
[----:B------:R-:W-:Y:S05]  /*0c80*/  @!P1 EXIT ;  /* 0x000000000000994d */ /* 0x000fea0003800000 */
[----:B------:R-:W-:Y:S02]  /*0c90*/  ISETP.NE.AND P0, PT, R14, 0x1, PT ;  /* 0x000000010e00780c */ /* 0x000fe40003f05270 */
[----:B------:R-:W-:-:S04]  /*0ca0*/  LOP3.LUT R2, R2, 0x1, RZ, 0xc0, !PT ;  /* 0x0000000102027812 */ /* 0x000fc800078ec0ff */
[----:B------:R-:W-:-:S07]  /*0cb0*/  ISETP.NE.U32.AND P1, PT, R2, 0x1, PT ;  /* 0x000000010200780c */ /* 0x000fce0003f25070 */
[----:B------:R-:W-:Y:S06]  /*0cc0*/  @!P0 BRA `(.L_x_14) ;  /* 0x00000000001c8947 */ /* 0x000fec0003800000 */
[----:B0-----:R-:W0:Y:S01]  /*0cd0*/  LDC.64 R6, c[0x0][0x3a0] ;  /* 0x0000e800ff067b82 */ /* 0x001e220000000a00 */
[C---:B------:R-:W-:Y:S01]  /*0ce0*/  IMAD R5, R4.reuse, R3, R0 ;  /* 0x0000000304057224 */ /* 0x040fe200078e0200 */
[----:B------:R-:W-:-:S03]  /*0cf0*/  IADD3 R4, PT, PT, R4, 0x2, RZ ;  /* 0x0000000204047810 */ /* 0x000fc60007ffe0ff */
[----:B0-----:R-:W-:-:S05]  /*0d00*/  IMAD.WIDE R6, R5, 0x8, R6 ;  /* 0x0000000805067825 */ /* 0x001fca00078e0206 */
[----:B------:R1:W-:Y:S01]  /*0d10*/  STG.E.64 desc[UR12][R6.64], RZ ;  /* 0x000000ff06007986 */ /* 0x0003e2000c101b0c */
[----:B------:R-:W-:-:S05]  /*0d20*/  IMAD.WIDE R8, R3, 0x8, R6 ;  /* 0x0000000803087825 */ /* 0x000fca00078e0206 */
[----:B------:R1:W-:Y:S02]  /*0d30*/  STG.E.64 desc[UR12][R8.64], RZ ;  /* 0x000000ff08007986 */ /* 0x0003e4000c101b0c */
.L_x_14:
[----:B------:R-:W-:Y:S05]  /*0d40*/  @P1 EXIT ;  /* 0x000000000000194d */ /* 0x000fea0003800000 */
[----:B01----:R-:W0:Y:S01]  /*0d50*/  LDC.64 R6, c[0x0][0x3a0] ;  /* 0x0000e800ff067b82 */ /* 0x003e220000000a00 */
[----:B------:R-:W-:-:S04]  /*0d60*/  IMAD R3, R4, R3, R0 ;  /* 0x0000000304037224 */ /* 0x000fc800078e0200 */
[----:B0-----:R-:W-:-:S05]  /*0d70*/  IMAD.WIDE R2, R3, 0x8, R6 ;  /* 0x0000000803027825 */ /* 0x001fca00078e0206 */
[----:B------:R-:W-:Y:S01]  /*0d80*/  STG.E.64 desc[UR12][R2.64], RZ ;  /* 0x000000ff02007986 */ /* 0x000fe2000c101b0c */
[----:B------:R-:W-:Y:S05]  /*0d90*/  EXIT ;  /* 0x000000000000794d */ /* 0x000fea0003800000 */
.L_x_15:
        /* <DEDUP_REMOVED lines=14> */
.L_x_44:


//--------------------- .text._Z11mxm_vanillaPKdiS0_iPdiii --------------------------
	.section	.text._Z11mxm_vanillaPKdiS0_iPdiii,"ax",@progbits
	.align	128
        .global         _Z11mxm_vanillaPKdiS0_iPdiii
        .type           _Z11mxm_vanillaPKdiS0_iPdiii,@function
        .size           _Z11mxm_vanillaPKdiS0_iPdiii,(.L_x_45 - _Z11mxm_vanillaPKdiS0_iPdiii)
        .other          _Z11mxm_vanillaPKdiS0_iPdiii,@"STO_CUDA_ENTRY STV_DEFAULT"
_Z11mxm_vanillaPKdiS0_iPdiii:
.text._Z11mxm_vanillaPKdiS0_iPdiii:
[----:B------:R-:W-:Y:S01]  /*0000*/  LDC R1, c[0x0][0x37c] ;  /* 0x0000df00ff017b82 */ /* 0x000fe20000000800 */
[----:B------:R-:W0:Y:S07]  /*0010*/  S2R R2, SR_TID.X ;  /* 0x0000000000027919 */ /* 0x000e2e0000002100 */
[----:B------:R-:W1:Y:S01]  /*0020*/  LDC R0, c[0x0][0x364] ;  /* 0x0000d900ff007b82 */ /* 0x000e620000000800 */
[----:B------:R-:W2:Y:S01]  /*0030*/  LDCU UR6, c[0x0][0x3a8] ;  /* 0x00007500ff0677ac */ /* 0x000ea20008000800 */
[----:B------:R-:W1:Y:S06]  /*0040*/  S2R R3, SR_TID.Y ;  /* 0x0000000000037919 */ /* 0x000e6c0000002200 */
[----:B------:R-:W0:Y:S08]  /*0050*/  S2UR UR5, SR_CTAID.X ;  /* 0x00000000000579c3 */ /* 0x000e300000002500 */
[----:B------:R-:W0:Y:S08]  /*0060*/  LDC R7, c[0x0][0x360] ;  /* 0x0000d800ff077b82 */ /* 0x000e300000000800 */
[----:B------:R-:W1:Y:S08]  /*0070*/  S2UR UR4, SR_CTAID.Y ;  /* 0x00000000000479c3 */ /* 0x000e700000002600 */
[----:B------:R-:W3:Y:S01]  /*0080*/  LDC R9, c[0x0][0x388] ;  /* 0x0000e200ff097b82 */ /* 0x000ee20000000800 */
[----:B0-----:R-:W-:-:S05]  /*0090*/  IMAD R7, R7, UR5, R2 ;  /* 0x0000000507077c24 */ /* 0x001fca000f8e0202 */
[----:B--2---:R-:W-:Y:S01]  /*00a0*/  ISETP.GE.AND P0, PT, R7, UR6, PT ;  /* 0x0000000607007c0c */ /* 0x004fe2000bf06270 */
[----:B-1----:R-:W-:-:S05]  /*00b0*/  IMAD R0, R0, UR4, R3 ;  /* 0x0000000400007c24 */ /* 0x002fca000f8e0203 */
[----:B---3--:R-:W-:-:S13]  /*00c0*/  ISETP.GE.OR P0, PT, R0, R9, P0 ;  /* 0x000000090000720c */ /* 0x008fda0000706670 */
[----:B------:R-:W-:Y:S05]  /*00d0*/  @P0 EXIT ;  /* 0x000000000000094d */ /* 0x000fea0003800000 */
[----:B------:R-:W0:Y:S01]  /*00e0*/  LDC R6, c[0x0][0x3b0] ;  /* 0x0000ec00ff067b82 */ /* 0x000e220000000800 */
[----:B------:R-:W1:Y:S07]  /*00f0*/  LDCU.64 UR8, c[0x0][0x358] ;  /* 0x00006b00ff0877ac */ /* 0x000e6e0008000a00 */
[----:B------:R-:W2:Y:S01]  /*0100*/  LDC R22, c[0x0][0x398] ;  /* 0x0000e600ff167b82 */ /* 0x000ea20000000800 */
[C---:B0-----:R-:W-:Y:S02]  /*0110*/  ISETP.GE.AND P1, PT, R6.reuse, 0x8, PT ;  /* 0x000000080600780c */ /* 0x041fe40003f26270 */
[----:B------:R-:W-:-:S02]  /*0120*/  SHF.L.U32 R2, R6, 0x1d, RZ ;  /* 0x0000001d06027819 */ /* 0x000fc400000006ff */
[----:B------:R-:W-:Y:S02]  /*0130*/  LOP3.LUT R3, R6, 0x1, RZ, 0xc0, !PT ;  /* 0x0000000106037812 */ /* 0x000fe400078ec0ff */
[----:B------:R-:W-:Y:S02]  /*0140*/  SHF.R.S32.HI R2, RZ, 0x1f, R2 ;  /* 0x0000001fff027819 */ /* 0x000fe40000011402 */
[----:B------:R-:W-:Y:S02]  /*0150*/  ISETP.NE.U32.AND P0, PT, R3, 0x1, PT ;  /* 0x000000010300780c */ /* 0x000fe40003f05070 */
[----:B------:R-:W-:Y:S02]  /*0160*/  LOP3.LUT R2, R2, R9, RZ, 0xc0, !PT ;  /* 0x0000000902027212 */ /* 0x000fe400078ec0ff */
[----:B------:R-:W-:-:S03]  /*0170*/  SEL R3, R9, RZ, !P0 ;  /* 0x000000ff09037207 */ /* 0x000fc60004000000 */
[----:B------:R-:W-:Y:S02]  /*0180*/  IMAD R2, R2, UR6, RZ ;  /* 0x0000000602027c24 */ /* 0x000fe4000f8e02ff */
[----:B--2---:R-:W-:Y:S01]  /*0190*/  IMAD R3, R3, R22, RZ ;  /* 0x0000001603037224 */ /* 0x004fe200078e02ff */
[----:B-1----:R-:W-:Y:S06]  /*01a0*/  @!P1 BRA `(.L_x_16) ;  /* 0x0000000c00449947 */ /* 0x002fec0003800000 */
[----:B------:R-:W0:Y:S02]  /*01b0*/  LDC R4, c[0x0][0x3ac] ;  /* 0x0000eb00ff047b82 */ /* 0x000e240000000800 */
[----:B0-----:R-:W-:-:S13]  /*01c0*/  ISETP.GE.AND P0, PT, R4, 0x1, PT ;  /* 0x000000010400780c */ /* 0x001fda0003f06270 */
[----:B------:R-:W-:Y:S05]  /*01d0*/  @!P0 EXIT ;  /* 0x000000000000894d */ /* 0x000fea0003800000 */
[C---:B------:R-:W-:Y:S01]  /*01e0*/  ISETP.GE.AND P0, PT, R22.reuse, 0x1, PT ;  /* 0x000000011600780c */ /* 0x040fe20003f06270 */
[----:B------:R-:W-:Y:S01]  /*01f0*/  IMAD R5, R22, UR6, RZ ;  /* 0x0000000616057c24 */ /* 0x000fe2000f8e02ff */
[----:B------:R-:W-:-:S04]  /*0200*/  SHF.L.U32 R4, R6, 0x1c, RZ ;  /* 0x0000001c06047819 */ /* 0x000fc800000006ff */
[----:B------:R-:W-:-:S04]  /*0210*/  SHF.R.S32.HI R4, RZ, 0x1f, R4 ;  /* 0x0000001fff047819 */ /* 0x000fc80000011404 */
[----:B------:R-:W-:-:S05]  /*0220*/  LOP3.LUT R4, R4, R9, RZ, 0xc0, !PT ;  /* 0x0000000904047212 */ /* 0x000fca00078ec0ff */
[----:B------:R-:W-:Y:S01]  /*0230*/  IMAD R5, R4, R5, RZ ;  /* 0x0000000504057224 */ /* 0x000fe200078e02ff */
[----:B------:R-:W-:Y:S06]  /*0240*/  @!P0 BRA `(.L_x_17) ;  /* 0x0000000800008947 */ /* 0x000fec0003800000 */
[----:B------:R-:W-:Y:S01]  /*0250*/  LOP3.LUT R4, R22, 0x7, RZ, 0xc0, !PT ;  /* 0x0000000716047812 */ /* 0x000fe200078ec0ff */
[----:B------:R-:W-:-:S03]  /*0260*/  UMOV UR4, URZ ;  /* 0x000000ff00047c82 */ /* 0x000fc60008000000 */
[----:B------:R-:W-:-:S04]  /*0270*/  IADD3 R6, PT, PT, R4, -0x1, RZ ;  /* 0xffffffff04067810 */ /* 0x000fc80007ffe0ff */
[----:B------:R-:W-:Y:S02]  /*0280*/  ISETP.GE.U32.AND P0, PT, R6, 0x3, PT ;  /* 0x000000030600780c */ /* 0x000fe40003f06070 */
[C---:B------:R-:W-:Y:S02]  /*0290*/  LOP3.LUT R6, R22.reuse, 0x3, RZ, 0xc0, !PT ;  /* 0x0000000316067812 */ /* 0x040fe400078ec0ff */
[----:B------:R-:W-:-:S09]  /*02a0*/  LOP3.LUT R22, R22, 0x7ffffff8, RZ, 0xc0, !PT ;  /* 0x7ffffff816167812 */ /* 0x000fd200078ec0ff */
.L_x_23:
[----:B------:R-:W0:Y:S01]  /*02b0*/  LDCU UR5, c[0x0][0x388] ;  /* 0x00007100ff0577ac */ /* 0x000e220008000800 */
[----:B------:R-:W-:-:S04]  /*02c0*/  IMAD R24, R5, UR4, R0 ;  /* 0x0000000405187c24 */ /* 0x000fc8000f8e0200 */
[----:B0-----:R-:W-:Y:S01]  /*02d0*/  IMAD R23, R7, UR5, R24 ;  /* 0x0000000507177c24 */ /* 0x001fe2000f8e0218 */
[----:B------:R-:W-:-:S06]  /*02e0*/  UMOV UR5, URZ ;  /* 0x000000ff00057c82 */ /* 0x000fcc0008000000 */
.L_x_22:
[----:B0-----:R-:W0:Y:S01]  /*02f0*/  LDC R28, c[0x0][0x398] ;  /* 0x0000e600ff1c7b82 */ /* 0x001e220000000800 */
[----:B------:R-:W-:Y:S02]  /*0300*/  IMAD R25, R3, UR5, R24 ;  /* 0x0000000503197c24 */ /* 0x000fe4000f8e0218 */
[----:B------:R-:W-:Y:S01]  /*0310*/  HFMA2 R26, -RZ, RZ, 0, 0 ;  /* 0x00000000ff1a7431 */ /* 0x000fe200000001ff */
[----:B------:R-:W-:Y:S02]  /*0320*/  CS2R R16, SRZ ;  /* 0x0000000000107805 */ /* 0x000fe4000001ff00 */
[----:B0-----:R-:W-:-:S13]  /*0330*/  ISETP.GE.U32.AND P1, PT, R28, 0x8, PT ;  /* 0x000000081c00780c */ /* 0x001fda0003f26070 */
[----:B------:R-:W-:Y:S05]  /*0340*/  @!P1 BRA `(.L_x_18) ;  /* 0x0000000000b09947 */ /* 0x000fea0003800000 */
[----:B------:R-:W-:Y:S01]  /*0350*/  CS2R R16, SRZ ;  /* 0x0000000000107805 */ /* 0x000fe2000001ff00 */
[----:B------:R-:W-:-:S06]  /*0360*/  UMOV UR6, URZ ;  /* 0x000000ff00067c82 */ /* 0x000fcc0008000000 */
.L_x_19:
[----:B------:R-:W0:Y:S01]  /*0370*/  LDC R29, c[0x0][0x388] ;  /* 0x0000e200ff1d7b82 */ /* 0x000e220000000800 */
[----:B------:R-:W-:-:S07]  /*0380*/  IMAD R13, R7, R28, UR6 ;  /* 0x00000006070d7e24 */ /* 0x000fce000f8e021c */
[----:B------:R-:W1:Y:S08]  /*0390*/  LDC.64 R8, c[0x0][0x390] ;  /* 0x0000e400ff087b82 */ /* 0x000e700000000a00 */
[----:B------:R-:W2:Y:S01]  /*03a0*/  LDC.64 R26, c[0x0][0x380] ;  /* 0x0000e000ff1a7b82 */ /* 0x000ea20000000a00 */
[----:B0-----:R-:W-:Y:S02]  /*03b0*/  IMAD R11, R29, UR6, R25 ;  /* 0x000000061d0b7c24 */ /* 0x001fe4000f8e0219 */
[----:B-1----:R-:W-:-:S05]  /*03c0*/  IMAD.WIDE R8, R13, 0x8, R8 ;  /* 0x000000080d087825 */ /* 0x002fca00078e0208 */
[----:B------:R-:W3:Y:S01]  /*03d0*/  LDG.E.64.CONSTANT R12, desc[UR8][R8.64] ;  /* 0x00000008080c7981 */ /* 0x000ee2000c1e9b00 */
[----:B--2---:R-:W-:-:S03]  /*03e0*/  IMAD.WIDE R26, R11, 0x8, R26 ;  /* 0x000000080b1a7825 */ /* 0x004fc600078e021a */
[----:B------:R-:W2:Y:S04]  /*03f0*/  LDG.E.64.CONSTANT R18, desc[UR8][R8.64+0x8] ;  /* 0x0000080808127981 */ /* 0x000ea8000c1e9b00 */
[----:B------:R-:W3:Y:S01]  /*0400*/  LDG.E.64.CONSTANT R14, desc[UR8][R26.64] ;  /* 0x000000081a0e7981 */ /* 0x000ee2000c1e9b00 */
[----:B------:R-:W-:-:S05]  /*0410*/  IMAD.WIDE R20, R29, 0x8, R26 ;  /* 0x000000081d147825 */ /* 0x000fca00078e021a */
[----:B------:R0:W2:Y:S02]  /*0420*/  LDG.E.64.CONSTANT R10, desc[UR8][R20.64] ;  /* 0x00000008140a7981 */ /* 0x0000a4000c1e9b00 */
[----:B0-----:R-:W-:-:S04]  /*0430*/  IMAD.WIDE R20, R29, 0x8, R20 ;  /* 0x000000081d147825 */ /* 0x001fc800078e0214 */
[C---:B------:R-:W-:Y:S01]  /*0440*/  IMAD.WIDE R26, R29.reuse, 0x8, R20 ;  /* 0x000000081d1a7825 */ /* 0x040fe200078e0214 */
[----:B---3--:R-:W-:Y:S01]  /*0450*/  DFMA R12, R14, R12, R16 ;  /* 0x0000000c0e0c722b */ /* 0x008fe20000000010 */
[----:B------:R-:W3:Y:S04]  /*0460*/  LDG.E.64.CONSTANT R14, desc[UR8][R8.64+0x10] ;  /* 0x00001008080e7981 */ /* 0x000ee8000c1e9b00 */
[----:B------:R-:W3:Y:S03]  /*0470*/  LDG.E.64.CONSTANT R16, desc[UR8][R20.64] ;  /* 0x0000000814107981 */ /* 0x000ee6000c1e9b00 */
[----:B--2---:R-:W-:Y:S01]  /*0480*/  DFMA R18, R10, R18, R12 ;  /* 0x000000120a12722b */ /* 0x004fe2000000000c */
[----:B------:R-:W2:Y:S04]  /*0490*/  LDG.E.64.CONSTANT R10, desc[UR8][R8.64+0x18] ;  /* 0x00001808080a7981 */ /* 0x000ea8000c1e9b00 */
[----:B------:R0:W2:Y:S02]  /*04a0*/  LDG.E.64.CONSTANT R12, desc[UR8][R26.64] ;  /* 0x000000081a0c7981 */ /* 0x0000a4000c1e9b00 */
[----:B0-----:R-:W-:Y:S01]  /*04b0*/  IMAD.WIDE R26, R29, 0x8, R26 ;  /* 0x000000081d1a7825 */ /* 0x001fe200078e021a */
[----:B---3--:R-:W-:-:S03]  /*04c0*/  DFMA R14, R16, R14, R18 ;  /* 0x0000000e100e722b */ /* 0x008fc60000000012 */
[----:B------:R-:W-:Y:S01]  /*04d0*/  IMAD.WIDE R16, R29, 0x8, R26 ;  /* 0x000000081d107825 */ /* 0x000fe200078e021a */
[----:B------:R-:W3:Y:S04]  /*04e0*/  LDG.E.64.CONSTANT R18, desc[UR8][R8.64+0x28] ;  /* 0x0000280808127981 */ /* 0x000ee8000c1e9b00 */
[----:B------:R-:W3:Y:S01]  /*04f0*/  LDG.E.64.CONSTANT R20, desc[UR8][R16.64] ;  /* 0x0000000810147981 */ /* 0x000ee2000c1e9b00 */
[----:B--2---:R-:W-:-:S03]  /*0500*/  DFMA R10, R12, R10, R14 ;  /* 0x0000000a0c0a722b */ /* 0x004fc6000000000e */
[----:B------:R-:W2:Y:S04]  /*0510*/  LDG.E.64.CONSTANT R12, desc[UR8][R8.64+0x20] ;  /* 0x00002008080c7981 */ /* 0x000ea8000c1e9b00 */
[----:B------:R-:W2:Y:S01]  /*0520*/  LDG.E.64.CONSTANT R14, desc[UR8][R26.64] ;  /* 0x000000081a0e7981 */ /* 0x000ea2000c1e9b00 */
[----:B------:R-:W-:Y:S01]  /*0530*/  UIADD3 UR6, UPT, UPT, UR6, 0x8, URZ ;  /* 0x0000000806067890 */ /* 0x000fe2000fffe0ff */
[----:B--2---:R-:W-:Y:S01]  /*0540*/  DFMA R10, R14, R12, R10 ;  /* 0x0000000c0e0a722b */ /* 0x004fe2000000000a */
[C---:B------:R-:W-:Y:S02]  /*0550*/  IMAD.WIDE R12, R29.reuse, 0x8, R16 ;  /* 0x000000081d0c7825 */ /* 0x040fe400078e0210 */
[----:B------:R-:W2:Y:S05]  /*0560*/  LDG.E.64.CONSTANT R16, desc[UR8][R8.64+0x38] ;  /* 0x0000380808107981 */ /* 0x000eaa000c1e9b00 */
[----:B---3--:R-:W-:Y:S01]  /*0570*/  DFMA R18, R20, R18, R10 ;  /* 0x000000121412722b */ /* 0x008fe2000000000a */
[----:B------:R-:W3:Y:S01]  /*0580*/  LDG.E.64.CONSTANT R14, desc[UR8][R12.64] ;  /* 0x000000080c0e7981 */ /* 0x000ee2000c1e9b00 */
[----:B------:R-:W-:-:S03]  /*0590*/  IMAD.WIDE R20, R29, 0x8, R12 ;  /* 0x000000081d147825 */ /* 0x000fc600078e020c */
[----:B------:R-:W3:Y:S04]  /*05a0*/  LDG.E.64.CONSTANT R10, desc[UR8][R8.64+0x30] ;  /* 0x00003008080a7981 */ /* 0x000ee8000c1e9b00 */
[----:B------:R-:W2:Y:S01]  /*05b0*/  LDG.E.64.CONSTANT R20, desc[UR8][R20.64] ;  /* 0x0000000814147981 */ /* 0x000ea2000c1e9b00 */
[----:B------:R-:W-:Y:S01]  /*05c0*/  ISETP.NE.AND P1, PT, R22, UR6, PT ;  /* 0x0000000616007c0c */ /* 0x000fe2000bf25270 */
[----:B---3--:R-:W-:-:S08]  /*05d0*/  DFMA R10, R14, R10, R18 ;  /* 0x0000000a0e0a722b */ /* 0x008fd00000000012 */
[----:B--2---:R-:W-:-:S04]  /*05e0*/  DFMA R16, R20, R16, R10 ;  /* 0x000000101410722b */ /* 0x004fc8000000000a */
[----:B------:R-:W-:Y:S07]  /*05f0*/  @P1 BRA `(.L_x_19) ;  /* 0xfffffffc005c1947 */ /* 0x000fee000383ffff */
[----:B------:R-:W-:-:S07]  /*0600*/  MOV R26, R22 ;  /* 0x00000016001a7202 */ /* 0x000fce0000000f00 */
.L_x_18:
[----:B------:R-:W-:-:S13]  /*0610*/  ISETP.NE.AND P1, PT, R4, RZ, PT ;  /* 0x000000ff0400720c */ /* 0x000fda0003f25270 */
[----:B------:R-:W-:Y:S05]  /*0620*/  @!P1 BRA `(.L_x_20) ;  /* 0x0000000000d49947 */ /* 0x000fea0003800000 */
[----:B------:R-:W-:Y:S01]  /*0630*/  ISETP.NE.AND P1, PT, R6, RZ, PT ;  /* 0x000000ff0600720c */ /* 0x000fe20003f25270 */
[----:B------:R-:W-:-:S12]  /*0640*/  @!P0 BRA `(.L_x_21) ;  /* 0x00000000005c8947 */ /* 0x000fd80003800000 */
[----:B------:R-:W0:Y:S01]  /*0650*/  LDC R27, c[0x0][0x388] ;  /* 0x0000e200ff1b7b82 */ /* 0x000e220000000800 */
[----:B------:R-:W-:-:S07]  /*0660*/  IMAD R11, R7, R28, R26 ;  /* 0x0000001c070b7224 */ /* 0x000fce00078e021a */
[----:B------:R-:W1:Y:S08]  /*0670*/  LDC.64 R18, c[0x0][0x390] ;  /* 0x0000e400ff127b82 */ /* 0x000e700000000a00 */
[----:B------:R-:W2:Y:S01]  /*0680*/  LDC.64 R12, c[0x0][0x380] ;  /* 0x0000e000ff0c7b82 */ /* 0x000ea20000000a00 */
[----:B0-----:R-:W-:Y:S02]  /*0690*/  IMAD R9, R26, R27, R25 ;  /* 0x0000001b1a097224 */ /* 0x001fe400078e0219 */
[----:B-1----:R-:W-:-:S05]  /*06a0*/  IMAD.WIDE R18, R11, 0x8, R18 ;  /* 0x000000080b127825 */ /* 0x002fca00078e0212 */
[----:B------:R-:W3:Y:S01]  /*06b0*/  LDG.E.64.CONSTANT R14, desc[UR8][R18.64] ;  /* 0x00000008120e7981 */ /* 0x000ee2000c1e9b00 */
[----:B--2---:R-:W-:-:S03]  /*06c0*/  IMAD.WIDE R12, R9, 0x8, R12 ;  /* 0x00000008090c7825 */ /* 0x004fc600078e020c */
[----:B------:R-:W2:Y:S04]  /*06d0*/  LDG.E.64.CONSTANT R8, desc[UR8][R18.64+0x8] ;  /* 0x0000080812087981 */ /* 0x000ea8000c1e9b00 */
[----:B------:R0:W3:Y:S02]  /*06e0*/  LDG.E.64.CONSTANT R20, desc[UR8][R12.64] ;  /* 0x000000080c147981 */ /* 0x0000e4000c1e9b00 */
[----:B0-----:R-:W-:-:S05]  /*06f0*/  IMAD.WIDE R12, R27, 0x8, R12 ;  /* 0x000000081b0c7825 */ /* 0x001fca00078e020c */
[----:B------:R-:W2:Y:S01]  /*0700*/  LDG.E.64.CONSTANT R10, desc[UR8][R12.64] ;  /* 0x000000080c0a7981 */ /* 0x000ea2000c1e9b00 */
[----:B---3--:R-:W-:Y:S01]  /*0710*/  DFMA R14, R20, R14, R16 ;  /* 0x0000000e140e722b */ /* 0x008fe20000000010 */
[C---:B------:R-:W-:Y:S02]  /*0720*/  IMAD.WIDE R20, R27.reuse, 0x8, R12 ;  /* 0x000000081b147825 */ /* 0x040fe400078e020c */
[----:B------:R-:W3:Y:S05]  /*0730*/  LDG.E.64.CONSTANT R16, desc[UR8][R18.64+0x18] ;  /* 0x0000180812107981 */ /* 0x000eea000c1e9b00 */
[----:B--2---:R-:W-:Y:S01]  /*0740*/  DFMA R14, R10, R8, R14 ;  /* 0x000000080a0e722b */ /* 0x004fe2000000000e */
[----:B------:R-:W2:Y:S04]  /*0750*/  LDG.E.64.CONSTANT R8, desc[UR8][R18.64+0x10] ;  /* 0x0000100812087981 */ /* 0x000ea8000c1e9b00 */
[----:B------:R0:W2:Y:S02]  /*0760*/  LDG.E.64.CONSTANT R10, desc[UR8][R20.64] ;  /* 0x00000008140a7981 */ /* 0x0000a4000c1e9b00 */
[----:B0-----:R-:W-:-:S06]  /*0770*/  IMAD.WIDE R20, R27, 0x8, R20 ;  /* 0x000000081b147825 */ /* 0x001fcc00078e0214 */
[----:B------:R-:W3:Y:S01]  /*0780*/  LDG.E.64.CONSTANT R20, desc[UR8][R20.64] ;  /* 0x0000000814147981 */ /* 0x000ee2000c1e9b00 */
[----:B------:R-:W-:Y:S01]  /*0790*/  IADD3 R26, PT, PT, R26, 0x4, RZ ;  /* 0x000000041a1a7810 */ /* 0x000fe20007ffe0ff */
[----:B--2---:R-:W-:-:S08]  /*07a0*/  DFMA R8, R10, R8, R14 ;  /* 0x000000080a08722b */ /* 0x004fd0000000000e */
[----:B---3--:R-:W-:-:S11]  /*07b0*/  DFMA R16, R20, R16, R8 ;  /* 0x000000101410722b */ /* 0x008fd60000000008 */
.L_x_21:
[----:B------:R-:W-:Y:S05]  /*07c0*/  @!P1 BRA `(.L_x_20) ;  /* 0x00000000006c9947 */ /* 0x000fea0003800000 */
[----:B------:R-:W-:Y:S02]  /*07d0*/  ISETP.NE.AND P1, PT, R6, 0x1, PT ;  /* 0x000000010600780c */ /* 0x000fe40003f25270 */
[----:B------:R-:W-:-:S11]  /*07e0*/  LOP3.LUT P2, RZ, R28, 0x1, RZ, 0xc0, !PT ;  /* 0x000000011cff7812 */ /* 0x000fd6000784c0ff */
[----:B------:R-:W0:Y:S01]  /*07f0*/  @P1 LDC R19, c[0x0][0x388] ;  /* 0x0000e200ff131b82 */ /* 0x000e220000000800 */
[----:B------:R-:W-:-:S07]  /*0800*/  @P1 IMAD R21, R7, R28, R26 ;  /* 0x0000001c07151224 */ /* 0x000fce00078e021a */
[----:B------:R-:W1:Y:S08]  /*0810*/  @P1 LDC.64 R14, c[0x0][0x380] ;  /* 0x0000e000ff0e1b82 */ /* 0x000e700000000a00 */
[----:B------:R-:W2:Y:S08]  /*0820*/  @P1 LDC.64 R12, c[0x0][0x390] ;  /* 0x0000e400ff0c1b82 */ /* 0x000eb00000000a00 */
[----:B------:R-:W3:Y:S01]  /*0830*/  @P2 LDC R18, c[0x0][0x388] ;  /* 0x0000e200ff122b82 */ /* 0x000ee20000000800 */
[C---:B0-----:R-:W-:Y:S01]  /*0840*/  @P1 IMAD R9, R26.reuse, R19, R25 ;  /* 0x000000131a091224 */ /* 0x041fe200078e0219 */
[----:B------:R-:W-:-:S05]  /*0850*/  @P1 IADD3 R26, PT, PT, R26, 0x2, RZ ;  /* 0x000000021a1a1810 */ /* 0x000fca0007ffe0ff */
[----:B------:R-:W-:Y:S01]  /*0860*/  @P2 IMAD R27, R7, R28, R26 ;  /* 0x0000001c071b2224 */ /* 0x000fe200078e021a */
[----:B------:R-:W0:Y:S01]  /*0870*/  @P2 LDC.64 R10, c[0x0][0x380] ;  /* 0x0000e000ff0a2b82 */ /* 0x000e220000000a00 */
[----:B-1----:R-:W-:-:S07]  /*0880*/  @P1 IMAD.WIDE R14, R9, 0x8, R14 ;  /* 0x00000008090e1825 */ /* 0x002fce00078e020e */
[----:B------:R-:W1:Y:S01]  /*0890*/  @P2 LDC.64 R8, c[0x0][0x390] ;  /* 0x0000e400ff082b82 */ /* 0x000e620000000a00 */
[----:B--2---:R-:W-:-:S05]  /*08a0*/  @P1 IMAD.WIDE R12, R21, 0x8, R12 ;  /* 0x00000008150c1825 */ /* 0x004fca00078e020c */
[----:B------:R-:W2:Y:S01]  /*08b0*/  @P1 LDG.E.64.CONSTANT R20, desc[UR8][R12.64] ;  /* 0x000000080c141981 */ /* 0x000ea2000c1e9b00 */
[----:B---3--:R-:W-:Y:S02]  /*08c0*/  @P2 IMAD R25, R26, R18, R25 ;  /* 0x000000121a192224 */ /* 0x008fe400078e0219 */
[----:B------:R-:W-:Y:S01]  /*08d0*/  @P1 IMAD.WIDE R18, R19, 0x8, R14 ;  /* 0x0000000813121825 */ /* 0x000fe200078e020e */
[----:B------:R-:W3:Y:S04]  /*08e0*/  @P1 LDG.E.64.CONSTANT R28, desc[UR8][R12.64+0x8] ;  /* 0x000008080c1c1981 */ /* 0x000ee8000c1e9b00 */
[----:B------:R-:W2:Y:S01]  /*08f0*/  @P1 LDG.E.64.CONSTANT R14, desc[UR8][R14.64] ;  /* 0x000000080e0e1981 */ /* 0x000ea2000c1e9b00 */
[----:B0-----:R-:W-:-:S03]  /*0900*/  @P2 IMAD.WIDE R10, R25, 0x8, R10 ;  /* 0x00000008190a2825 */ /* 0x001fc600078e020a */
[----:B------:R-:W3:Y:S04]  /*0910*/  @P1 LDG.E.64.CONSTANT R18, desc[UR8][R18.64] ;  /* 0x0000000812121981 */ /* 0x000ee8000c1e9b00 */
[----:B------:R-:W4:Y:S01]  /*0920*/  @P2 LDG.E.64.CONSTANT R10, desc[UR8][R10.64] ;  /* 0x000000080a0a2981 */ /* 0x000f22000c1e9b00 */
[----:B-1----:R-:W-:-:S06]  /*0930*/  @P2 IMAD.WIDE R8, R27, 0x8, R8 ;  /* 0x000000081b082825 */ /* 0x002fcc00078e0208 */
[----:B------:R-:W4:Y:S01]  /*0940*/  @P2 LDG.E.64.CONSTANT R8, desc[UR8][R8.64] ;  /* 0x0000000808082981 */ /* 0x000f22000c1e9b00 */
[----:B--2---:R-:W-:-:S08]  /*0950*/  @P1 DFMA R20, R14, R20, R16 ;  /* 0x000000140e14122b */ /* 0x004fd00000000010 */
[----:B---3--:R-:W-:-:S08]  /*0960*/  @P1 DFMA R16, R18, R28, R20 ;  /* 0x0000001c1210122b */ /* 0x008fd00000000014 */
[----:B----4-:R-:W-:-:S11]  /*0970*/  @P2 DFMA R16, R10, R8, R16 ;  /* 0x000000080a10222b */ /* 0x010fd60000000010 */
.L_x_20:
[----:B------:R-:W0:Y:S01]  /*0980*/  LDC.64 R8, c[0x0][0x3a0] ;  /* 0x0000e800ff087b82 */ /* 0x000e220000000a00 */
[----:B------:R-:W-:Y:S01]  /*0990*/  IMAD R11, R2, UR5, R23 ;  /* 0x00000005020b7c24 */ /* 0x000fe2000f8e0217 */
[----:B------:R-:W1:Y:S01]  /*09a0*/  LDCU UR6, c[0x0][0x388] ;  /* 0x00007100ff0677ac */ /* 0x000e620008000800 */
[----:B------:R-:W-:-:S04]  /*09b0*/  UIADD3 UR5, UPT, UPT, UR5, 0x1, URZ ;  /* 0x0000000105057890 */ /* 0x000fc8000fffe0ff */
[----:B-1----:R-:W-:Y:S01]  /*09c0*/  UISETP.NE.AND UP0, UPT, UR5, UR6, UPT ;  /* 0x000000060500728c */ /* 0x002fe2000bf05270 */
[----:B0-----:R-:W-:-:S05]  /*09d0*/  IMAD.WIDE R8, R11, 0x8, R8 ;  /* 0x000000080b087825 */ /* 0x001fca00078e0208 */
[----:B------:R0:W-:Y:S03]  /*09e0*/  STG.E.64 desc[UR8][R8.64], R16 ;  /* 0x0000001008007986 */ /* 0x0001e6000c101b08 */
[----:B------:R-:W-:Y:S05]  /*09f0*/  BRA.U UP0, `(.L_x_22) ;  /* 0xfffffff9003c7547 */ /* 0x000fea000b83ffff */
[----:B0-----:R-:W0:Y:S01]  /*0a00*/  LDC R8, c[0x0][0x3ac] ;  /* 0x0000eb00ff087b82 */ /* 0x001e220000000800 */
[----:B------:R-:W-:-:S06]  /*0a10*/  UIADD3 UR4, UPT, UPT, UR4, 0x1, URZ ;  /* 0x0000000104047890 */ /* 0x000fcc000fffe0ff */
[----:B0-----:R-:W-:-:S13]  /*0a20*/  ISETP.NE.AND P1, PT, R8, UR4, PT ;  /* 0x0000000408007c0c */ /* 0x001fda000bf25270 */
[----:B------:R-:W-:Y:S05]  /*0a30*/  @!P1 EXIT ;  /* 0x000000000000994d */ /* 0x000fea0003800000 */
[----:B------:R-:W-:Y:S05]  /*0a40*/  BRA `(.L_x_23) ;  /* 0xfffffff800187947 */ /* 0x000fea000383ffff */
.L_x_17:
[----:B------:R-:W-:Y:S01]  /*0a50*/  LOP3.LUT R4, R9, 0x7, RZ, 0xc0, !PT ;  /* 0x0000000709047812 */ /* 0x000fe200078ec0ff */
[----:B------:R-:W-:Y:S01]  /*0a60*/  IMAD R0, R7, R9, R0 ;  /* 0x0000000907007224 */ /* 0x000fe200078e0200 */
[----:B------:R-:W-:Y:S01]  /*0a70*/  IADD3 R3, PT, PT, R9, -0x1, RZ ;  /* 0xffffffff09037810 */ /* 0x000fe20007ffe0ff */
[----:B------:R-:W-:Y:S01]  /*0a80*/  UMOV UR4, URZ ;  /* 0x000000ff00047c82 */ /* 0x000fe20008000000 */
[----:B------:R-:W-:Y:S02]  /*0a90*/  IADD3 R6, PT, PT, R4, -0x1, RZ ;  /* 0xffffffff04067810 */ /* 0x000fe40007ffe0ff */
[----:B------:R-:W-:Y:S02]  /*0aa0*/  ISETP.GE.U32.AND P1, PT, R3, 0x7, PT ;  /* 0x000000070300780c */ /* 0x000fe40003f26070 */
[----:B------:R-:W-:Y:S02]  /*0ab0*/  ISETP.GE.U32.AND P0, PT, R6, 0x3, PT ;  /* 0x000000030600780c */ /* 0x000fe40003f06070 */
[----:B------:R-:W-:-:S02]  /*0ac0*/  LOP3.LUT R22, R9, 0x3, RZ, 0xc0, !PT ;  /* 0x0000000309167812 */ /* 0x000fc400078ec0ff */
[----:B------:R-:W-:-:S09]  /*0ad0*/  LOP3.LUT R3, R9, 0x7ffffff8, RZ, 0xc0, !PT ;  /* 0x7ffffff809037812 */ /* 0x000fd200078ec0ff */
.L_x_29:
[----:B------:R-:W-:Y:S02]  /*0ae0*/  IMAD R23, R5, UR4, R0 ;  /* 0x0000000405177c24 */ /* 0x000fe4000f8e0200 */
[----:B------:R-:W-:Y:S01]  /*0af0*/  HFMA2 R14, -RZ, RZ, 0, 0 ;  /* 0x00000000ff0e7431 */ /* 0x000fe200000001ff */
[----:B------:R-:W-:Y:S06]  /*0b00*/  @!P1 BRA `(.L_x_24) ;  /* 0x00000000005c9947 */ /* 0x000fec0003800000 */
[----:B------:R-:W0:Y:S01]  /*0b10*/  LDC.64 R6, c[0x0][0x3a0] ;  /* 0x0000e800ff067b82 */ /* 0x000e220000000a00 */
[----:B------:R-:W-:-:S05]  /*0b20*/  UMOV UR5, URZ ;  /* 0x000000ff00057c82 */ /* 0x000fca0008000000 */
.L_x_25:
        /* <DEDUP_REMOVED lines=20> */
[----:B-1----:R-:W-:-:S07]  /*0c70*/  MOV R14, R3 ;  /* 0x00000003000e7202 */ /* 0x002fce0000000f00 */
.L_x_24:
[----:B------:R-:W-:-:S13]  /*0c80*/  ISETP.NE.AND P2, PT, R4, RZ, PT ;  /* 0x000000ff0400720c */ /* 0x000fda0003f45270 */
[----:B------:R-:W-:Y:S05]  /*0c90*/  @!P2 BRA `(.L_x_26) ;  /* 0x000000000074a947 */ /* 0x000fea0003800000 */
[----:B------:R-:W-:Y:S01]  /*0ca0*/  ISETP.NE.AND P2, PT, R22, RZ, PT ;  /* 0x000000ff1600720c */ /* 0x000fe20003f45270 */
[----:B------:R-:W-:-:S12]  /*0cb0*/  @!P0 BRA `(.L_x_27) ;  /* 0x00000000002c8947 */ /* 0x000fd80003800000 */
[----:B------:R-:W0:Y:S01]  /*0cc0*/  LDC.64 R6, c[0x0][0x3a0] ;  /* 0x0000e800ff067b82 */ /* 0x000e220000000a00 */
[----:B------:R-:W-:Y:S01]  /*0cd0*/  IMAD R9, R2, R14, R23 ;  /* 0x0000000e02097224 */ /* 0x000fe200078e0217 */
        /* <DEDUP_REMOVED lines=9> */
.L_x_27:
[----:B------:R-:W-:Y:S05]  /*0d70*/  @!P2 BRA `(.L_x_26) ;  /* 0x00000000003ca947 */ /* 0x000fea0003800000 */
[----:B0-----:R-:W0:Y:S01]  /*0d80*/  LDC R6, c[0x0][0x388] ;  /* 0x0000e200ff067b82 */ /* 0x001e220000000800 */
[----:B------:R-:W-:Y:S02]  /*0d90*/  ISETP.NE.AND P2, PT, R22, 0x1, PT ;  /* 0x000000011600780c */ /* 0x000fe40003f45270 */
[----:B0-----:R-:W-:-:S13]  /*0da0*/  LOP3.LUT P3, RZ, R6, 0x1, RZ, 0xc0, !PT ;  /* 0x0000000106ff7812 */ /* 0x001fda000786c0ff */
[----:B------:R-:W0:Y:S01]  /*0db0*/  @P3 LDC.64 R10, c[0x0][0x3a0] ;  /* 0x0000e800ff0a3b82 */ /* 0x000e220000000a00 */
[----:B------:R-:W-:Y:S05]  /*0dc0*/  @!P2 BRA `(.L_x_28) ;  /* 0x00000000001ca947 */ /* 0x000fea0003800000 */
[----:B------:R-:W1:Y:S01]  /*0dd0*/  LDC.64 R6, c[0x0][0x3a0] ;  /* 0x0000e800ff067b82 */ /* 0x000e620000000a00 */
[----:B------:R-:W-:Y:S01]  /*0de0*/  IMAD R9, R2, R14, R23 ;  /* 0x0000000e02097224 */ /* 0x000fe200078e0217 */
[----:B------:R-:W-:-:S03]  /*0df0*/  IADD3 R14, PT, PT, R14, 0x2, RZ ;  /* 0x000000020e0e7810 */ /* 0x000fc60007ffe0ff */
[----:B-1----:R-:W-:-:S05]  /*0e00*/  IMAD.WIDE R6, R9, 0x8, R6 ;  /* 0x0000000809067825 */ /* 0x002fca00078e0206 */
[----:B------:R1:W-:Y:S01]  /*0e10*/  STG.E.64 desc[UR8][R6.64], RZ ;  /* 0x000000ff06007986 */ /* 0x0003e2000c101b08 */
[----:B------:R-:W-:-:S05]  /*0e20*/  IMAD.WIDE R8, R2, 0x8, R6 ;  /* 0x0000000802087825 */ /* 0x000fca00078e0206 */
[----:B------:R1:W-:Y:S02]  /*0e30*/  STG.E.64 desc[UR8][R8.64], RZ ;  /* 0x000000ff08007986 */ /* 0x0003e4000c101b08 */
.L_x_28:
[----:B-1----:R-:W-:-:S04]  /*0e40*/  @P3 IMAD R7, R2, R14, R23 ;  /* 0x0000000e02073224 */ /* 0x002fc800078e0217 */
[----:B0-----:R-:W-:-:S05]  /*0e50*/  @P3 IMAD.WIDE R6, R7, 0x8, R10 ;  /* 0x0000000807063825 */ /* 0x001fca00078e020a */
[----:B------:R1:W-:Y:S02]  /*0e60*/  @P3 STG.E.64 desc[UR8][R6.64], RZ ;  /* 0x000000ff06003986 */ /* 0x0003e4000c101b08 */
.L_x_26:
[----:B01----:R-:W0:Y:S01]  /*0e70*/  LDC R6, c[0x0][0x3ac] ;  /* 0x0000eb00ff067b82 */ /* 0x003e220000000800 */
[----:B------:R-:W-:-:S06]  /*0e80*/  UIADD3 UR4, UPT, UPT, UR4, 0x1, URZ ;  /* 0x0000000104047890 */ /* 0x000fcc000fffe0ff */
[----:B0-----:R-:W-:-:S13]  /*0e90*/  ISETP.NE.AND P2, PT, R6, UR4, PT ;  /* 0x0000000406007c0c */ /* 0x001fda000bf45270 */
[----:B------:R-:W-:Y:S05]  /*0ea0*/  @!P2 EXIT ;  /* 0x000000000000a94d */ /* 0x000fea0003800000 */
[----:B------:R-:W-:Y:S05]  /*0eb0*/  BRA `(.L_x_29) ;  /* 0xfffffffc00087947 */ /* 0x000fea000383ffff */
.L_x_16:
[----:B------:R-:W0:Y:S02]  /*0ec0*/  LDC R4, c[0x0][0x3ac] ;  /* 0x0000eb00ff047b82 */ /* 0x000e240000000800 */
[----:B0-----:R-:W-:-:S13]  /*0ed0*/  ISETP.GE.AND P0, PT, R4, 0x1, PT ;  /* 0x000000010400780c */ /* 0x001fda0003f06270 */
[----:B------:R-:W-:Y:S05]  /*0ee0*/  @!P0 EXIT ;  /* 0x000000000000894d */ /* 0x000fea0003800000 */
[----:B------:R-:W-:Y:S01]  /*0ef0*/  ISETP.GE.AND P0, PT, R22, 0x1, PT ;  /* 0x000000011600780c */ /* 0x000fe20003f06270 */
[----:B------:R-:W-:-:S12]  /*0f00*/  IMAD R5, R7, R9, R0 ;  /* 0x0000000907057224 */ /* 0x000fd800078e0200 */
[----:B------:R-:W-:Y:S05]  /*0f10*/  @!P0 BRA `(.L_x_30) ;  /* 0x0000000800008947 */ /* 0x000fea0003800000 */
[----:B------:R-:W-:Y:S01]  /*0f20*/  SHF.L.U32 R4, R6, 0x1e, RZ ;  /* 0x0000001e06047819 */ /* 0x000fe200000006ff */
[----:B------:R-:W-:-:S03]  /*0f30*/  UMOV UR4, URZ ;  /* 0x000000ff00047c82 */ /* 0x000fc60008000000 */
[----:B------:R-:W-:Y:S02]  /*0f40*/  SHF.R.S32.HI R6, RZ, 0x1f, R4 ;  /* 0x0000001fff067819 */ /* 0x000fe40000011404 */
[----:B------:R-:W-:Y:S02]  /*0f50*/  LOP3.LUT R4, R22, 0x7ffffff8, RZ, 0xc0, !PT ;  /* 0x7ffffff816047812 */ /* 0x000fe400078ec0ff */
[-C--:B------:R-:W-:Y:S01]  /*0f60*/  LOP3.LUT R9, R6, R22.reuse, RZ, 0xc0, !PT ;  /* 0x0000001606097212 */ /* 0x080fe200078ec0ff */
[----:B------:R-:W-:Y:S01]  /*0f70*/  IMAD R6, R7, R22, RZ ;  /* 0x0000001607067224 */ /* 0x000fe200078e02ff */
[----:B------:R-:W-:Y:S02]  /*0f80*/  LOP3.LUT R7, R22, 0x7, RZ, 0xc0, !PT ;  /* 0x0000000716077812 */ /* 0x000fe400078ec0ff */
[----:B------:R-:W-:Y:S01]  /*0f90*/  IADD3 R8, PT, PT, -R4, RZ, RZ ;  /* 0x000000ff04087210 */ /* 0x000fe20007ffe1ff */
[----:B------:R-:W-:-:S07]  /*0fa0*/  IMAD R9, R9, UR6, RZ ;  /* 0x0000000609097c24 */ /* 0x000fce000f8e02ff */
.L_x_35:
[----:B0-----:R-:W0:Y:S01]  /*0fb0*/  LDC R20, c[0x0][0x398] ;  /* 0x0000e600ff147b82 */ /* 0x001e220000000800 */
[----:B------:R-:W-:Y:S02]  /*0fc0*/  IMAD R21, R3, UR4, R0 ;  /* 0x0000000403157c24 */ /* 0x000fe4000f8e0200 */
[----:B------:R-:W-:Y:S02]  /*0fd0*/  HFMA2 R23, -RZ, RZ, 0, 0 ;  /* 0x00000000ff177431 */ /* 0x000fe400000001ff */
[----:B------:R-:W-:Y:S01]  /*0fe0*/  IMAD R22, R9, UR4, R6 ;  /* 0x0000000409167c24 */ /* 0x000fe2000f8e0206 */
[----:B------:R-:W-:Y:S02]  /*0ff0*/  CS2R R12, SRZ ;  /* 0x00000000000c7805 */ /* 0x000fe4000001ff00 */
[----:B0-----:R-:W-:-:S13]  /*1000*/  ISETP.GE.U32.AND P0, PT, R20, 0x8, PT ;  /* 0x000000081400780c */ /* 0x001fda0003f06070 */
[----:B------:R-:W-:Y:S05]  /*1010*/  @!P0 BRA `(.L_x_31) ;  /* 0x0000000000b88947 */ /* 0x000fea0003800000 */
[----:B------:R-:W-:Y:S02]  /*1020*/  MOV R25, R22 ;  /* 0x0000001600197202 */ /* 0x000fe40000000f00 */
[----:B------:R-:W-:Y:S02]  /*1030*/  CS2R R12, SRZ ;  /* 0x00000000000c7805 */ /* 0x000fe4000001ff00 */
[----:B------:R-:W-:Y:S02]  /*1040*/  MOV R23, R21 ;  /* 0x0000001500177202 */ /* 0x000fe40000000f00 */
[----:B------:R-:W-:-:S07]  /*1050*/  MOV R24, R8 ;  /* 0x0000000800187202 */ /* 0x000fce0000000f00 */
.L_x_32:
[----:B------:R-:W0:Y:S08]  /*1060*/  LDC.64 R28, c[0x0][0x390] ;  /* 0x0000e400ff1c7b82 */ /* 0x000e300000000a00 */
[----:B------:R-:W1:Y:S08]  /*1070*/  LDC.64 R18, c[0x0][0x380] ;  /* 0x0000e000ff127b82 */ /* 0x000e700000000a00 */
[----:B------:R-:W2:Y:S01]  /*1080*/  LDC R26, c[0x0][0x388] ;  /* 0x0000e200ff1a7b82 */ /* 0x000ea20000000800 */
[----:B0-----:R-:W-:-:S05]  /*1090*/  IMAD.WIDE R28, R25, 0x8, R28 ;  /* 0x00000008191c7825 */ /* 0x001fca00078e021c */
[----:B------:R-:W3:Y:S01]  /*10a0*/  LDG.E.64.CONSTANT R14, desc[UR8][R28.64] ;  /* 0x000000081c0e7981 */ /* 0x000ee2000c1e9b00 */
[----:B-1----:R-:W-:-:S05]  /*10b0*/  IMAD.WIDE R18, R23, 0x8, R18 ;  /* 0x0000000817127825 */ /* 0x002fca00078e0212 */
[----:B------:R-:W3:Y:S01]  /*10c0*/  LDG.E.64.CONSTANT R10, desc[UR8][R18.64] ;  /* 0x00000008120a7981 */ /* 0x000ee2000c1e9b00 */
[C---:B--2---:R-:W-:Y:S01]  /*10d0*/  IMAD.WIDE R16, R26.reuse, 0x8, R18 ;  /* 0x000000081a107825 */ /* 0x044fe200078e0212 */
[----:B---3--:R-:W-:Y:S02]  /*10e0*/  DFMA R14, R10, R14, R12 ;  /* 0x0000000e0a0e722b */ /* 0x008fe4000000000c */
[----:B------:R-:W2:Y:S04]  /*10f0*/  LDG.E.64.CONSTANT R12, desc[UR8][R28.64+0x8] ;  /* 0x000008081c0c7981 */ /* 0x000ea8000c1e9b00 */
[----:B------:R0:W2:Y:S02]  /*1100*/  LDG.E.64.CONSTANT R10, desc[UR8][R16.64] ;  /* 0x00000008100a7981 */ /* 0x0000a4000c1e9b00 */
[C---:B0-----:R-:W-:Y:S01]  /*1110*/  IMAD.WIDE R16, R26.reuse, 0x8, R16 ;  /* 0x000000081a107825 */ /* 0x041fe200078e0210 */
[----:B--2---:R-:W-:Y:S01]  /*1120*/  DFMA R12, R10, R12, R14 ;  /* 0x0000000c0a0c722b */ /* 0x004fe2000000000e */
[----:B------:R-:W2:Y:S04]  /*1130*/  LDG.E.64.CONSTANT R14, desc[UR8][R28.64+0x10] ;  /* 0x000010081c0e7981 */ /* 0x000ea8000c1e9b00 */
[----:B------:R-:W2:Y:S01]  /*1140*/  LDG.E.64.CONSTANT R10, desc[UR8][R16.64] ;  /* 0x00000008100a7981 */ /* 0x000ea2000c1e9b00 */
[----:B------:R-:W-:-:S03]  /*1150*/  IMAD.WIDE R18, R26, 0x8, R16 ;  /* 0x000000081a127825 */ /* 0x000fc600078e0210 */
[----:B------:R-:W3:Y:S01]  /*1160*/  LDG.E.64.CONSTANT R16, desc[UR8][R28.64+0x28] ;  /* 0x000028081c107981 */ /* 0x000ee2000c1e9b00 */
[----:B--2---:R-:W-:-:S03]  /*1170*/  DFMA R14, R10, R14, R12 ;  /* 0x0000000e0a0e722b */ /* 0x004fc6000000000c */
[----:B------:R-:W2:Y:S04]  /*1180*/  LDG.E.64.CONSTANT R12, desc[UR8][R28.64+0x18] ;  /* 0x000018081c0c7981 */ /* 0x000ea8000c1e9b00 */
[----:B------:R0:W2:Y:S02]  /*1190*/  LDG.E.64.CONSTANT R10, desc[UR8][R18.64] ;  /* 0x00000008120a7981 */ /* 0x0000a4000c1e9b00 */
[C---:B0-----:R-:W-:Y:S01]  /*11a0*/  IMAD.WIDE R18, R26.reuse, 0x8, R18 ;  /* 0x000000081a127825 */ /* 0x041fe200078e0212 */
[----:B--2---:R-:W-:Y:S01]  /*11b0*/  DFMA R12, R10, R12, R14 ;  /* 0x0000000c0a0c722b */ /* 0x004fe2000000000e */
[----:B------:R-:W2:Y:S04]  /*11c0*/  LDG.E.64.CONSTANT R14, desc[UR8][R28.64+0x20] ;  /* 0x000020081c0e7981 */ /* 0x000ea8000c1e9b00 */
[----:B------:R-:W2:Y:S03]  /*11d0*/  LDG.E.64.CONSTANT R10, desc[UR8][R18.64] ;  /* 0x00000008120a7981 */ /* 0x000ea6000c1e9b00 */
[----:B--2---:R-:W-:Y:S01]  /*11e0*/  DFMA R14, R10, R14, R12 ;  /* 0x0000000e0a0e722b */ /* 0x004fe2000000000c */
[----:B------:R-:W-:-:S05]  /*11f0*/  IMAD.WIDE R12, R26, 0x8, R18 ;  /* 0x000000081a0c7825 */ /* 0x000fca00078e0212 */
[----:B------:R-:W3:Y:S01]  /*1200*/  LDG.E.64.CONSTANT R10, desc[UR8][R12.64] ;  /* 0x000000080c0a7981 */ /* 0x000ee2000c1e9b00 */
[----:B------:R-:W-:Y:S01]  /*1210*/  IADD3 R24, PT, PT, R24, 0x8, RZ ;  /* 0x0000000818187810 */ /* 0x000fe20007ffe0ff */
[----:B---3--:R-:W-:Y:S01]  /*1220*/  DFMA R16, R10, R16, R14 ;  /* 0x000000100a10722b */ /* 0x008fe2000000000e */
[C---:B------:R-:W-:Y:S01]  /*1230*/  IMAD.WIDE R10, R26.reuse, 0x8, R12 ;  /* 0x000000081a0a7825 */ /* 0x040fe200078e020c */
[----:B------:R-:W2:Y:S04]  /*1240*/  LDG.E.64.CONSTANT R14, desc[UR8][R28.64+0x30] ;  /* 0x000030081c0e7981 */ /* 0x000ea8000c1e9b00 */
[----:B------:R-:W2:Y:S01]  /*1250*/  LDG.E.64.CONSTANT R12, desc[UR8][R10.64] ;  /* 0x000000080a0c7981 */ /* 0x000ea2000c1e9b00 */
[----:B------:R-:W-:-:S06]  /*1260*/  IMAD.WIDE R18, R26, 0x8, R10 ;  /* 0x000000081a127825 */ /* 0x000fcc00078e020a */
[----:B------:R-:W3:Y:S04]  /*1270*/  LDG.E.64.CONSTANT R18, desc[UR8][R18.64] ;  /* 0x0000000812127981 */ /* 0x000ee8000c1e9b00 */
[----:B------:R-:W3:Y:S01]  /*1280*/  LDG.E.64.CONSTANT R10, desc[UR8][R28.64+0x38] ;  /* 0x000038081c0a7981 */ /* 0x000ee2000c1e9b00 */
[----:B------:R-:W-:Y:S02]  /*1290*/  ISETP.NE.AND P0, PT, R24, RZ, PT ;  /* 0x000000ff1800720c */ /* 0x000fe40003f05270 */
[----:B------:R-:W-:Y:S02]  /*12a0*/  LEA R23, R26, R23, 0x3 ;  /* 0x000000171a177211 */ /* 0x000fe400078e18ff */
[----:B------:R-:W-:Y:S01]  /*12b0*/  IADD3 R25, PT, PT, R25, 0x8, RZ ;  /* 0x0000000819197810 */ /* 0x000fe20007ffe0ff */
[----:B--2---:R-:W-:-:S08]  /*12c0*/  DFMA R14, R12, R14, R16 ;  /* 0x0000000e0c0e722b */ /* 0x004fd00000000010 */
[----:B---3--:R-:W-:Y:S01]  /*12d0*/  DFMA R12, R18, R10, R14 ;  /* 0x0000000a120c722b */ /* 0x008fe2000000000e */
[----:B------:R-:W-:Y:S10]  /*12e0*/  @P0 BRA `(.L_x_32) ;  /* 0xfffffffc005c0947 */ /* 0x000ff4000383ffff */
[----:B------:R-:W-:-:S07]  /*12f0*/  MOV R23, R4 ;  /* 0x0000000400177202 */ /* 0x000fce0000000f00 */
.L_x_31:
[----:B------:R-:W-:-:S13]  /*1300*/  ISETP.NE.AND P0, PT, R7, RZ, PT ;  /* 0x000000ff0700720c */ /* 0x000fda0003f05270 */
[----:B------:R-:W-:Y:S05]  /*1310*/  @!P0 BRA `(.L_x_33) ;  /* 0x0000000000dc8947 */ /* 0x000fea0003800000 */
[----:B------:R-:W-:-:S04]  /*1320*/  IADD3 R10, PT, PT, R7, -0x1, RZ ;  /* 0xffffffff070a7810 */ /* 0x000fc80007ffe0ff */
[----:B------:R-:W-:-:S13]  /*1330*/  ISETP.GE.U32.AND P0, PT, R10, 0x3, PT ;  /* 0x000000030a00780c */ /* 0x000fda0003f06070 */
[----:B------:R-:W-:Y:S05]  /*1340*/  @!P0 BRA `(.L_x_34) ;  /* 0x00000000005c8947 */ /* 0x000fea0003800000 */
[----:B------:R-:W0:Y:S01]  /*1350*/  LDC R28, c[0x0][0x388] ;  /* 0x0000e200ff1c7b82 */ /* 0x000e220000000800 */
[----:B------:R-:W-:-:S07]  /*1360*/  IADD3 R15, PT, PT, R22, R23, RZ ;  /* 0x00000017160f7210 */ /* 0x000fce0007ffe0ff */
        /* <DEDUP_REMOVED lines=11> */
[----:B------:R-:W-:-:S05]  /*1420*/  IMAD.WIDE R26, R28, 0x8, R16 ;  /* 0x000000081c1a7825 */ /* 0x000fca00078e0210 */
[----:B------:R-:W3:Y:S01]  /*1430*/  LDG.E.64.CONSTANT R12, desc[UR8][R26.64] ;  /* 0x000000081a0c7981 */ /* 0x000ee2000c1e9b00 */
[----:B------:R-:W-:-:S06]  /*1440*/  IMAD.WIDE R28, R28, 0x8, R26 ;  /* 0x000000081c1c7825 */ /* 0x000fcc00078e021a */
[----:B------:R-:W4:Y:S01]  /*1450*/  LDG.E.64.CONSTANT R28, desc[UR8][R28.64] ;  /* 0x000000081c1c7981 */ /* 0x000f22000c1e9b00 */
[----:B--2---:R-:W-:-:S03]  /*1460*/  DFMA R14, R14, R10, R18 ;  /* 0x0000000a0e0e722b */ /* 0x004fc60000000012 */
[----:B------:R-:W3:Y:S04]  /*1470*/  LDG.E.64.CONSTANT R10, desc[UR8][R24.64+0x10] ;  /* 0x00001008180a7981 */ /* 0x000ee8000c1e9b00 */
[----:B------:R-:W4:Y:S01]  /*1480*/  LDG.E.64.CONSTANT R18, desc[UR8][R24.64+0x18] ;  /* 0x0000180818127981 */ /* 0x000f22000c1e9b00 */
[----:B------:R-:W-:Y:S01]  /*1490*/  IADD3 R23, PT, PT, R23, 0x4, RZ ;  /* 0x0000000417177810 */ /* 0x000fe20007ffe0ff */
[----:B---3--:R-:W-:-:S08]  /*14a0*/  DFMA R12, R12, R10, R14 ;  /* 0x0000000a0c0c722b */ /* 0x008fd0000000000e */
[----:B----4-:R-:W-:-:S11]  /*14b0*/  DFMA R12, R28, R18, R12 ;  /* 0x000000121c0c722b */ /* 0x010fd6000000000c */
.L_x_34:
[----:B------:R-:W-:-:S13]  /*14c0*/  LOP3.LUT P0, R10, R20, 0x3, RZ, 0xc0, !PT ;  /* 0x00000003140a7812 */ /* 0x000fda000780c0ff */
[----:B------:R-:W-:Y:S05]  /*14d0*/  @!P0 BRA `(.L_x_33) ;  /* 0x00000000006c8947 */ /* 0x000fea0003800000 */
[----:B------:R-:W-:Y:S02]  /*14e0*/  ISETP.NE.AND P0, PT, R10, 0x1, PT ;  /* 0x000000010a00780c */ /* 0x000fe40003f05270 */
[----:B------:R-:W-:-:S11]  /*14f0*/  LOP3.LUT P1, RZ, R20, 0x1, RZ, 0xc0, !PT ;  /* 0x0000000114ff7812 */ /* 0x000fd6000782c0ff */
[----:B------:R-:W0:Y:S08]  /*1500*/  @P0 LDC R18, c[0x0][0x388] ;  /* 0x0000e200ff120b82 */ /* 0x000e300000000800 */
[----:B------:R-:W1:Y:S08]  /*1510*/  @P0 LDC.64 R24, c[0x0][0x380] ;  /* 0x0000e000ff180b82 */ /* 0x000e700000000a00 */
[----:B------:R-:W2:Y:S08]  /*1520*/  @P0 LDC.64 R16, c[0x0][0x390] ;  /* 0x0000e400ff100b82 */ /* 0x000eb00000000a00 */
[----:B------:R-:W3:Y:S01]  /*1530*/  @P1 LDC R20, c[0x0][0x388] ;  /* 0x0000e200ff141b82 */ /* 0x000ee20000000800 */
[----:B0-----:R-:W-:-:S07]  /*1540*/  @P0 IMAD R19, R23, R18, R21 ;  /* 0x0000001217130224 */ /* 0x001fce00078e0215 */
[----:B------:R-:W0:Y:S01]  /*1550*/  @P1 LDC.64 R14, c[0x0][0x380] ;  /* 0x0000e000ff0e1b82 */ /* 0x000e220000000a00 */
[----:B-1----:R-:W-:Y:S01]  /*1560*/  @P0 IMAD.WIDE R24, R19, 0x8, R24 ;  /* 0x0000000813180825 */ /* 0x002fe200078e0218 */
[----:B------:R-:W-:Y:S02]  /*1570*/  @P0 IADD3 R19, PT, PT, R22, R23, RZ ;  /* 0x0000001716130210 */ /* 0x000fe40007ffe0ff */
[----:B------:R-:W-:-:S04]  /*1580*/  @P0 IADD3 R23, PT, PT, R23, 0x2, RZ ;  /* 0x0000000217170810 */ /* 0x000fc80007ffe0ff */
[----:B------:R-:W1:Y:S01]  /*1590*/  @P1 LDC.64 R10, c[0x0][0x390] ;  /* 0x0000e400ff0a1b82 */ /* 0x000e620000000a00 */
[----:B--2---:R-:W-:-:S04]  /*15a0*/  @P0 IMAD.WIDE R16, R19, 0x8, R16 ;  /* 0x0000000813100825 */ /* 0x004fc800078e0210 */
[----:B------:R-:W-:Y:S02]  /*15b0*/  @P0 IMAD.WIDE R18, R18, 0x8, R24 ;  /* 0x0000000812120825 */ /* 0x000fe400078e0218 */
[----:B------:R-:W2:Y:S02]  /*15c0*/  @P0 LDG.E.64.CONSTANT R24, desc[UR8][R24.64] ;  /* 0x0000000818180981 */ /* 0x000ea4000c1e9b00 */
[----:B---3--:R-:W-:Y:S02]  /*15d0*/  @P1 IMAD R27, R23, R20, R21 ;  /* 0x00000014171b1224 */ /* 0x008fe400078e0215 */
[----:B------:R-:W2:Y:S01]  /*15e0*/  @P0 LDG.E.64.CONSTANT R20, desc[UR8][R16.64] ;  /* 0x0000000810140981 */ /* 0x000ea2000c1e9b00 */
[----:B------:R-:W-:-:S03]  /*15f0*/  @P1 IADD3 R29, PT, PT, R22, R23, RZ ;  /* 0x00000017161d1210 */ /* 0x000fc60007ffe0ff */
[----:B------:R-:W3:Y:S01]  /*1600*/  @P0 LDG.E.64.CONSTANT R22, desc[UR8][R16.64+0x8] ;  /* 0x0000080810160981 */ /* 0x000ee2000c1e9b00 */
        /* <DEDUP_REMOVED lines=8> */
.L_x_33:
[----:B------:R-:W0:Y:S01]  /*1690*/  LDC R14, c[0x0][0x3ac] ;  /* 0x0000eb00ff0e7b82 */ /* 0x000e220000000800 */
[----:B------:R-:W-:Y:S01]  /*16a0*/  IMAD R15, R2, UR4, R5 ;  /* 0x00000004020f7c24 */ /* 0x000fe2000f8e0205 */
[----:B------:R-:W-:-:S06]  /*16b0*/  UIADD3 UR4, UPT, UPT, UR4, 0x1, URZ ;  /* 0x0000000104047890 */ /* 0x000fcc000fffe0ff */
[----:B------:R-:W1:Y:S01]  /*16c0*/  LDC.64 R10, c[0x0][0x3a0] ;  /* 0x0000e800ff0a7b82 */ /* 0x000e620000000a00 */
[----:B0-----:R-:W-:Y:S01]  /*16d0*/  ISETP.NE.AND P0, PT, R14, UR4, PT ;  /* 0x000000040e007c0c */ /* 0x001fe2000bf05270 */
[----:B-1----:R-:W-:-:S05]  /*16e0*/  IMAD.WIDE R10, R15, 0x8, R10 ;  /* 0x000000080f0a7825 */ /* 0x002fca00078e020a */
[----:B------:R0:W-:Y:S07]  /*16f0*/  STG.E.64 desc[UR8][R10.64], R12 ;  /* 0x0000000c0a007986 */ /* 0x0001ee000c101b08 */
[----:B------:R-:W-:Y:S05]  /*1700*/  @!P0 EXIT ;  /* 0x000000000000894d */ /* 0x000fea0003800000 */
[----:B------:R-:W-:Y:S05]  /*1710*/  BRA `(.L_x_35) ;  /* 0xfffffff800247947 */ /* 0x000fea000383ffff */
.L_x_30:
        /* <DEDUP_REMOVED lines=8> */
.L_x_37:
        /* <DEDUP_REMOVED lines=20> */
.L_x_36:
[----:B------:R-:W-:Y:S05]  /*18e0*/  @!P1 EXIT ;  /* 0x000000000000994d */ /* 0x000fea0003800000 */
[----:B------:R-:W-:Y:S02]  /*18f0*/  ISETP.GE.U32.AND P0, PT, R3, 0x4, PT ;  /* 0x000000040300780c */ /* 0x000fe40003f06070 */
[----:B-1----:R-:W-:-:S04]  /*1900*/  LOP3.LUT R14, R4, 0x3, RZ, 0xc0, !PT ;  /* 0x00000003040e7812 */ /* 0x002fc800078ec0ff */
[----:B------:R-:W-:-:S07]  /*1910*/  ISETP.NE.AND P1, PT, R14, RZ, PT ;  /* 0x000000ff0e00720c */ /* 0x000fce0003f25270 */
[----:B------:R-:W-:Y:S06]  /*1920*/  @!P0 BRA `(.L_x_38) ;  /* 0x00000000002c8947 */ /* 0x000fec0003800000 */
        /* <DEDUP_REMOVED lines=11> */
.L_x_38:
[----:B------:R-:W-:Y:S05]  /*19e0*/  @!P1 EXIT ;  /* 0x000000000000994d */ /* 0x000fea0003800000 */
[----:B------:R-:W-:Y:S02]  /*19f0*/  ISETP.NE.AND P0, PT, R14, 0x1, PT ;  /* 0x000000010e00780c */ /* 0x000fe40003f05270 */
[----:B------:R-:W-:-:S04]  /*1a00*/  LOP3.LUT R4, R4, 0x1, RZ, 0xc0, !PT ;  /* 0x0000000104047812 */ /* 0x000fc800078ec0ff */
[----:B------:R-:W-:-:S07]  /*1a10*/  ISETP.NE.U32.AND P1, PT, R4, 0x1, PT ;  /* 0x000000010400780c */ /* 0x000fce0003f25070 */
[----:B------:R-:W-:Y:S06]  /*1a20*/  @!P0 BRA `(.L_x_39) ;  /* 0x00000000001c8947 */ /* 0x000fec0003800000 */
[----:B0-----:R-:W0:Y:S01]  /*1a30*/  LDC.64 R6, c[0x0][0x3a0] ;  /* 0x0000e800ff067b82 */ /* 0x001e220000000a00 */
[----:B------:R-:W-:Y:S01]  /*1a40*/  IMAD R3, R2, R0, R5 ;  /* 0x0000000002037224 */ /* 0x000fe200078e0205 */
[----:B------:R-:W-:-:S03]  /*1a50*/  IADD3 R0, PT, PT, R0, 0x2, RZ ;  /* 0x0000000200007810 */ /* 0x000fc60007ffe0ff */
[----:B0-----:R-:W-:-:S05]  /*1a60*/  IMAD.WIDE R6, R3, 0x8, R6 ;  /* 0x0000000803067825 */ /* 0x001fca00078e0206 */
[----:B------:R1:W-:Y:S01]  /*1a70*/  STG.E.64 desc[UR8][R6.64], RZ ;  /* 0x000000ff06007986 */ /* 0x0003e2000c101b08 */
[----:B------:R-:W-:-:S05]  /*1a80*/  IMAD.WIDE R8, R2, 0x8, R6 ;  /* 0x0000000802087825 */ /* 0x000fca00078e0206 */
[----:B------:R1:W-:Y:S02]  /*1a90*/  STG.E.64 desc[UR8][R8.64], RZ ;  /* 0x000000ff08007986 */ /* 0x0003e4000c101b08 */
.L_x_39:
[----:B------:R-:W-:Y:S05]  /*1aa0*/  @P1 EXIT ;  /* 0x000000000000194d */ /* 0x000fea0003800000 */
[----:B01----:R-:W0:Y:S01]  /*1ab0*/  LDC.64 R6, c[0x0][0x3a0] ;  /* 0x0000e800ff067b82 */ /* 0x003e220000000a00 */
[----:B------:R-:W-:-:S04]  /*1ac0*/  IMAD R3, R2, R0, R5 ;  /* 0x0000000002037224 */ /* 0x000fc800078e0205 */
[----:B0-----:R-:W-:-:S05]  /*1ad0*/  IMAD.WIDE R2, R3, 0x8, R6 ;  /* 0x0000000803027825 */ /* 0x001fca00078e0206 */
[----:B------:R-:W-:Y:S01]  /*1ae0*/  STG.E.64 desc[UR8][R2.64], RZ ;  /* 0x000000ff02007986 */ /* 0x000fe2000c101b08 */
[----:B------:R-:W-:Y:S05]  /*1af0*/  EXIT ;  /* 0x000000000000794d */ /* 0x000fea0003800000 */
.L_x_40:
        /* <DEDUP_REMOVED lines=16> */
.L_x_45:


//--------------------- .text._Z12curl_vanillaPKdS0_S0_S0_S0_S0_S0_S0_S0_S0_S0_S0_S0_S0_S0_S0_S0_S0_S0_iiiPd --------------------------
	.section	.text._Z12curl_vanillaPKdS0_S0_S0_S0_S0_S0_S0_S0_S0_S0_S0_S0_S0_S0_S0_S0_S0_S0_iiiPd,"ax",@progbits
	.align	128
        .global         _Z12curl_vanillaPKdS0_S0_S0_S0_S0_S0_S0_S0_S0_S0_S0_S0_S0_S0_S0_S0_S0_S0_iiiPd
        .type           _Z12curl_vanillaPKdS0_S0_S0_S0_S0_S0_S0_S0_S0_S0_S0_S0_S0_S0_S0_S0_S0_S0_iiiPd,@function
        .size           _Z12curl_vanillaPKdS0_S0_S0_S0_S0_S0_S0_S0_S0_S0_S0_S0_S0_S0_S0_S0_S0_S0_iiiPd,(.L_x_46 - _Z12curl_vanillaPKdS0_S0_S0_S0_S0_S0_S0_S0_S0_S0_S0_S0_S0_S0_S0_S0_S0_S0_iiiPd)
        .other          _Z12curl_vanillaPKdS0_S0_S0_S0_S0_S0_S0_S0_S0_S0_S0_S0_S0_S0_S0_S0_S0_S0_iiiPd,@"STO_CUDA_ENTRY STV_DEFAULT"
_Z12curl_vanillaPKdS0_S0_S0_S0_S0_S0_S0_S0_S0_S0_S0_S0_S0_S0_S0_S0_S0_S0_iiiPd:
.text._Z12curl_vanillaPKdS0_S0_S0_S0_S0_S0_S0_S0_S0_S0_S0_S0_S0_S0_S0_S0_S0_S0_iiiPd:
[----:B------:R-:W-:Y:S01]  /*0000*/  LDC R1, c[0x0][0x37c] ;  /* 0x0000df00ff017b82 */ /* 0x000fe20000000800 */
[----:B------:R-:W0:Y:S01]  /*0010*/  LDCU UR6, c[0x0][0x41c] ;  /* 0x00008380ff0677ac */ /* 0x000e220008000800 */
[----:B------:R-:W1:Y:S06]  /*0020*/  S2R R5, SR_TID.X ;  /* 0x0000000000057919 */ /* 0x000e6c0000002100 */
[----:B------:R-:W2:Y:S08]  /*0030*/  LDC R0, c[0x0][0x360] ;  /* 0x0000d800ff007b82 */ /* 0x000eb00000000800 */
[----:B------:R-:W3:Y:S01]  /*0040*/  S2UR UR4, SR_CTAID.X ;  /* 0x00000000000479c3 */ /* 0x000ee20000002500 */
[----:B0-----:R-:W-:-:S06]  /*0050*/  UISETP.GE.AND UP0, UPT, UR6, 0x1, UPT ;  /* 0x000000010600788c */ /* 0x001fcc000bf06270 */
[----:B------:R-:W-:-:S13]  /*0060*/  PLOP3.LUT P0, PT, PT, PT, UP0, 0x80, 0x8 ;  /* 0x000000000008781c */ /* 0x000fda0003f0f008 */
[----:B-1-3--:R-:W-:Y:S05]  /*0070*/  @!P0 EXIT ;  /* 0x000000000000894d */ /* 0x00afea0003800000 */
[----:B------:R-:W0:Y:S01]  /*0080*/  LDC.64 R2, c[0x0][0x410] ;  /* 0x00010400ff027b82 */ /* 0x000e220000000a00 */
[----:B------:R-:W1:Y:S01]  /*0090*/  LDCU.64 UR10, c[0x0][0x358] ;  /* 0x00006b00ff0a77ac */ /* 0x000e620008000a00 */
[----:B--2---:R-:W-:Y:S01]  /*00a0*/  IMAD R0, R0, UR4, R5 ;  /* 0x0000000400007c24 */ /* 0x004fe2000f8e0205 */
[----:B------:R-:W2:Y:S01]  /*00b0*/  LDCU UR4, c[0x0][0x420] ;  /* 0x00008400ff0477ac */ /* 0x000ea20008000800 */
[----:B------:R-:W2:Y:S01]  /*00c0*/  LDCU.64 UR12, c[0x0][0x428] ;  /* 0x00008500ff0c77ac */ /* 0x000ea20008000a00 */
[----:B------:R-:W3:Y:S01]  /*00d0*/  LDCU UR7, c[0x0][0x418] ;  /* 0x00008300ff0777ac */ /* 0x000ee20008000800 */
[----:B0-----:R-:W-:-:S06]  /*00e0*/  IMAD.WIDE R2, R0, 0x8, R2 ;  /* 0x0000000800027825 */ /* 0x001fcc00078e0202 */
[----:B-1----:R-:W5:Y:S01]  /*00f0*/  LDG.E.64.CONSTANT R2, desc[UR10][R2.64] ;  /* 0x0000000a02027981 */ /* 0x002f62000c1e9b00 */
[----:B--2---:R-:W-:Y:S02]  /*0100*/  UIMAD.WIDE UR8, UR4, 0x8, UR12 ;  /* 0x00000008040878a5 */ /* 0x004fe4000f8e020c */
[----:B------:R-:W-:Y:S02]  /*0110*/  UIADD3 UR6, UPT, UPT, -UR6, URZ, URZ ;  /* 0x000000ff06067290 */ /* 0x000fe4000fffe1ff */
[----:B---3--:R-:W-:-:S12]  /*0120*/  UIMAD.WIDE UR4, UR4, 0x10, UR12 ;  /* 0x00000010040478a5 */ /* 0x008fd8000f8e020c */
.L_x_41:
[----:B0-----:R-:W0:Y:S08]  /*0130*/  LDC.64 R16, c[0x0][0x400] ;  /* 0x00010000ff107b82 */ /* 0x001e300000000a00 */
[----:B------:R-:W1:Y:S08]  /*0140*/  LDC.64 R18, c[0x0][0x3f8] ;  /* 0x0000fe00ff127b82 */ /* 0x000e700000000a00 */
[----:B------:R-:W2:Y:S08]  /*0150*/  LDC.64 R4, c[0x0][0x3a0] ;  /* 0x0000e800ff047b82 */ /* 0x000eb00000000a00 */
[----:B------:R-:W3:Y:S01]  /*0160*/  LDC.64 R14, c[0x0][0x408] ;  /* 0x00010200ff0e7b82 */ /* 0x000ee20000000a00 */
[----:B0-----:R-:W-:-:S06]  /*0170*/  IMAD.WIDE R16, R0, 0x8, R16 ;  /* 0x0000000800107825 */ /* 0x001fcc00078e0210 */
[----:B------:R-:W4:Y:S01]  /*0180*/  LDG.E.64.CONSTANT R16, desc[UR10][R16.64] ;  /* 0x0000000a10107981 */ /* 0x000f22000c1e9b00 */
[----:B------:R-:W0:Y:S08]  /*0190*/  LDC.64 R6, c[0x0][0x388] ;  /* 0x0000e200ff067b82 */ /* 0x000e300000000a00 */
[----:B------:R-:W0:Y:S08]  /*01a0*/  LDC.64 R22, c[0x0][0x3e0] ;  /* 0x0000f800ff167b82 */ /* 0x000e300000000a00 */
[----:B------:R-:W0:Y:S01]  /*01b0*/  LDC.64 R8, c[0x0][0x3b8] ;  /* 0x0000ee00ff087b82 */ /* 0x000e220000000a00 */
[----:B-1----:R-:W-:-:S04]  /*01c0*/  IMAD.WIDE R18, R0, 0x8, R18 ;  /* 0x0000000800127825 */ /* 0x002fc800078e0212 */
[C---:B--2---:R-:W-:Y:S02]  /*01d0*/  IMAD.WIDE R4, R0.reuse, 0x8, R4 ;  /* 0x0000000800047825 */ /* 0x044fe400078e0204 */
[----:B------:R-:W2:Y:S01]  /*01e0*/  LDG.E.64.CONSTANT R18, desc[UR10][R18.64] ;  /* 0x0000000a12127981 */ /* 0x000ea2000c1e9b00 */
[----:B------:R-:W1:Y:S08]  /*01f0*/  LDC.64 R24, c[0x0][0x3e8] ;  /* 0x0000fa00ff187b82 */ /* 0x000e700000000a00 */
[----:B------:R-:W1:Y:S01]  /*0200*/  LDC.64 R10, c[0x0][0x390] ;  /* 0x0000e400ff0a7b82 */ /* 0x000e620000000a00 */
[----:B------:R-:W2:Y:S01]  /*0210*/  LDG.E.64.CONSTANT R4, desc[UR10][R4.64] ;  /* 0x0000000a04047981 */ /* 0x000ea2000c1e9b00 */
[----:B---3--:R-:W-:-:S04]  /*0220*/  IMAD.WIDE R20, R0, 0x8, R14 ;  /* 0x0000000800147825 */ /* 0x008fc800078e020e */
[C---:B0-----:R-:W-:Y:S02]  /*0230*/  IMAD.WIDE R6, R0.reuse, 0x8, R6 ;  /* 0x0000000800067825 */ /* 0x041fe400078e0206 */
[----:B------:R-:W0:Y:S01]  /*0240*/  LDC.64 R12, c[0x0][0x3f0] ;  /* 0x0000fc00ff0c7b82 */ /* 0x000e220000000a00 */
[----:B------:R-:W3:Y:S07]  /*0250*/  LDG.E.64.CONSTANT R20, desc[UR10][R20.64] ;  /* 0x0000000a14147981 */ /* 0x000eee000c1e9b00 */
[----:B------:R-:W0:Y:S01]  /*0260*/  LDC.64 R26, c[0x0][0x3a8] ;  /* 0x0000ea00ff1a7b82 */ /* 0x000e220000000a00 */
[----:B------:R-:W3:Y:S01]  /*0270*/  LDG.E.64.CONSTANT R6, desc[UR10][R6.64] ;  /* 0x0000000a06067981 */ /* 0x000ee2000c1e9b00 */
[----:B------:R-:W-:-:S04]  /*0280*/  IMAD.WIDE R22, R0, 0x8, R22 ;  /* 0x0000000800167825 */ /* 0x000fc800078e0216 */
[C---:B------:R-:W-:Y:S02]  /*0290*/  IMAD.WIDE R8, R0.reuse, 0x8, R8 ;  /* 0x0000000800087825 */ /* 0x040fe400078e0208 */
[----:B------:R-:W0:Y:S01]  /*02a0*/  LDC.64 R14, c[0x0][0x3c0] ;  /* 0x0000f000ff0e7b82 */ /* 0x000e220000000a00 */
[----:B------:R-:W3:Y:S01]  /*02b0*/  LDG.E.64.CONSTANT R22, desc[UR10][R22.64] ;  /* 0x0000000a16167981 */ /* 0x000ee2000c1e9b00 */
[----:B-1----:R-:W-:-:S03]  /*02c0*/  IMAD.WIDE R24, R0, 0x8, R24 ;  /* 0x0000000800187825 */ /* 0x002fc600078e0218 */
[----:B------:R-:W3:Y:S01]  /*02d0*/  LDG.E.64.CONSTANT R8, desc[UR10][R8.64] ;  /* 0x0000000a08087981 */ /* 0x000ee2000c1e9b00 */
[----:B------:R-:W-:-:S03]  /*02e0*/  IMAD.WIDE R10, R0, 0x8, R10 ;  /* 0x00000008000a7825 */ /* 0x000fc600078e020a */
[----:B------:R-:W3:Y:S01]  /*02f0*/  LDG.E.64.CONSTANT R24, desc[UR10][R24.64] ;  /* 0x0000000a18187981 */ /* 0x000ee2000c1e9b00 */
[----:B0-----:R-:W-:-:S03]  /*0300*/  IMAD.WIDE R28, R0, 0x8, R12 ;  /* 0x00000008001c7825 */ /* 0x001fc600078e020c */
[----:B------:R-:W3:Y:S01]  /*0310*/  LDG.E.64.CONSTANT R10, desc[UR10][R10.64] ;  /* 0x0000000a0a0a7981 */ /* 0x000ee2000c1e9b00 */
[----:B------:R-:W-:-:S03]  /*0320*/  IMAD.WIDE R12, R0, 0x8, R26 ;  /* 0x00000008000c7825 */ /* 0x000fc600078e021a */
[----:B------:R0:W3:Y:S04]  /*0330*/  LDG.E.64.CONSTANT R26, desc[UR10][R28.64] ;  /* 0x0000000a1c1a7981 */ /* 0x0000e8000c1e9b00 */
[----:B------:R-:W3:Y:S01]  /*0340*/  LDG.E.64.CONSTANT R12, desc[UR10][R12.64] ;  /* 0x0000000a0c0c7981 */ /* 0x000ee2000c1e9b00 */
[----:B------:R-:W-:-:S06]  /*0350*/  IMAD.WIDE R14, R0, 0x8, R14 ;  /* 0x00000008000e7825 */ /* 0x000fcc00078e020e */
[----:B------:R-:W3:Y:S01]  /*0360*/  LDG.E.64.CONSTANT R14, desc[UR10][R14.64] ;  /* 0x0000000a0e0e7981 */ /* 0x000ee2000c1e9b00 */
[C---:B----45:R-:W-:Y:S02]  /*0370*/  DMUL R16, R2.reuse, R16 ;  /* 0x0000001002107228 */ /* 0x070fe40000000000 */
[----:B--2---:R-:W-:-:S06]  /*0380*/  DMUL R18, R2, R18 ;  /* 0x0000001202127228 */ /* 0x004fcc0000000000 */
[----:B------:R-:W-:Y:S02]  /*0390*/  DMUL R30, R16, R4 ;  /* 0x00000004101e7228 */ /* 0x000fe40000000000 */
[----:B---3--:R-:W-:-:S06]  /*03a0*/  DMUL R20, R2, R20 ;  /* 0x0000001402147228 */ /* 0x008fcc0000000000 */
[----:B------:R-:W-:Y:S02]  /*03b0*/  DFMA R30, R18, R6, R30 ;  /* 0x00000006121e722b */ /* 0x000fe4000000001e */
[----:B------:R-:W-:-:S06]  /*03c0*/  DMUL R22, R2, R22 ;  /* 0x0000001602167228 */ /* 0x000fcc0000000000 */
[----:B------:R-:W-:Y:S02]  /*03d0*/  DFMA R30, R20, R8, R30 ;  /* 0x00000008141e722b */ /* 0x000fe4000000001e */
[----:B------:R-:W-:-:S06]  /*03e0*/  DMUL R24, R2, R24 ;  /* 0x0000001802187228 */ /* 0x000fcc0000000000 */
[----:B0-----:R-:W-:Y:S02]  /*03f0*/  DFMA R28, -R22, R10, R30 ;  /* 0x0000000a161c722b */ /* 0x001fe4000000011e */
[----:B------:R-:W-:Y:S01]  /*0400*/  DMUL R30, R2, R26 ;  /* 0x0000001a021e7228 */ /* 0x000fe20000000000 */
[----:B------:R-:W0:Y:S05]  /*0410*/  LDC.64 R26, c[0x0][0x3d0] ;  /* 0x0000f400ff1a7b82 */ /* 0x000e2a0000000a00 */
[----:B------:R-:W-:-:S08]  /*0420*/  DFMA R28, -R24, R12, R28 ;  /* 0x0000000c181c722b */ /* 0x000fd0000000011c */
[----:B------:R-:W-:Y:S02]  /*0430*/  DFMA R34, -R30, R14, R28 ;  /* 0x0000000e1e22722b */ /* 0x000fe4000000011c */
[----:B------:R-:W1:Y:S01]  /*0440*/  LDC.64 R28, c[0x0][0x3c8] ;  /* 0x0000f200ff1c7b82 */ /* 0x000e620000000a00 */
[----:B0-----:R-:W-:-:S05]  /*0450*/  IMAD.WIDE R36, R0, 0x8, R26 ;  /* 0x0000000800247825 */ /* 0x001fca00078e021a */
[----:B------:R-:W2:Y:S01]  /*0460*/  LDG.E.64.CONSTANT R26, desc[UR10][R36.64] ;  /* 0x0000000a241a7981 */ /* 0x000ea2000c1e9b00 */
[----:B-1----:R-:W-:-:S06]  /*0470*/  IMAD.WIDE R28, R0, 0x8, R28 ;  /* 0x00000008001c7825 */ /* 0x002fcc00078e021c */
[----:B------:R-:W3:Y:S01]  /*0480*/  LDG.E.64.CONSTANT R28, desc[UR10][R28.64] ;  /* 0x0000000a1c1c7981 */ /* 0x000ee2000c1e9b00 */
[----:B------:R-:W-:-:S05]  /*0490*/  MOV R33, 0x8 ;  /* 0x0000000800217802 */ /* 0x000fca0000000f00 */
[----:B------:R-:W-:-:S05]  /*04a0*/  IMAD.WIDE R32, R0, R33, UR12 ;  /* 0x0000000c00207e25 */ /* 0x000fca000f8e0221 */
[----:B------:R0:W-:Y:S02]  /*04b0*/  STG.E.64 desc[UR10][R32.64], R34 ;  /* 0x0000002220007986 */ /* 0x0001e4000c101b0a */
[----:B0-----:R-:W0:Y:S02]  /*04c0*/  LDC.64 R34, c[0x0][0x3d8] ;  /* 0x0000f600ff227b82 */ /* 0x001e240000000a00 */
[----:B0-----:R-:W-:Y:S01]  /*04d0*/  IMAD.WIDE R34, R0, 0x8, R34 ;  /* 0x0000000800227825 */ /* 0x001fe200078e0222 */
[----:B--2---:R-:W-:-:S08]  /*04e0*/  DMUL R26, R2, R26 ;  /* 0x0000001a021a7228 */ /* 0x004fd00000000000 */
[----:B------:R-:W-:Y:S02]  /*04f0*/  DMUL R12, R12, R26 ;  /* 0x0000001a0c0c7228 */ /* 0x000fe40000000000 */
[----:B---3--:R-:W-:-:S08]  /*0500*/  DMUL R28, R2, R28 ;  /* 0x0000001c021c7228 */ /* 0x008fd00000000000 */
[----:B------:R-:W-:Y:S01]  /*0510*/  DFMA R32, R10, R28, R12 ;  /* 0x0000001c0a20722b */ /* 0x000fe2000000000c */
[----:B------:R-:W0:Y:S01]  /*0520*/  LDC.64 R12, c[0x0][0x380] ;  /* 0x0000e000ff0c7b82 */ /* 0x000e220000000a00 */
[----:B------:R-:W2:Y:S01]  /*0530*/  LDG.E.64.CONSTANT R10, desc[UR10][R34.64] ;  /* 0x0000000a220a7981 */ /* 0x000ea2000c1e9b00 */
[----:B0-----:R-:W-:-:S06]  /*0540*/  IMAD.WIDE R12, R0, 0x8, R12 ;  /* 0x00000008000c7825 */ /* 0x001fcc00078e020c */
[----:B------:R-:W3:Y:S01]  /*0550*/  LDG.E.64.CONSTANT R12, desc[UR10][R12.64] ;  /* 0x0000000a0c0c7981 */ /* 0x000ee2000c1e9b00 */
[----:B--2---:R-:W-:-:S08]  /*0560*/  DMUL R10, R2, R10 ;  /* 0x0000000a020a7228 */ /* 0x004fd00000000000 */
[----:B------:R-:W-:Y:S01]  /*0570*/  DFMA R32, R14, R10, R32 ;  /* 0x0000000a0e20722b */ /* 0x000fe20000000020 */
[----:B------:R-:W0:Y:S07]  /*0580*/  LDC.64 R14, c[0x0][0x398] ;  /* 0x0000e600ff0e7b82 */ /* 0x000e2e0000000a00 */
[----:B---3--:R-:W-:Y:S02]  /*0590*/  DFMA R18, -R18, R12, R32 ;  /* 0x0000000c1212722b */ /* 0x008fe40000000120 */
[----:B------:R-:W1:Y:S01]  /*05a0*/  LDC.64 R32, c[0x0][0x3b0] ;  /* 0x0000ec00ff207b82 */ /* 0x000e620000000a00 */
[----:B0-----:R-:W-:-:S06]  /*05b0*/  IMAD.WIDE R14, R0, 0x8, R14 ;  /* 0x00000008000e7825 */ /* 0x001fcc00078e020e */
[----:B------:R-:W2:Y:S01]  /*05c0*/  LDG.E.64.CONSTANT R14, desc[UR10][R14.64] ;  /* 0x0000000a0e0e7981 */ /* 0x000ea2000c1e9b00 */
[----:B-1----:R-:W-:-:S06]  /*05d0*/  IMAD.WIDE R32, R0, 0x8, R32 ;  /* 0x0000000800207825 */ /* 0x002fcc00078e0220 */
[----:B------:R-:W3:Y:S01]  /*05e0*/  LDG.E.64.CONSTANT R32, desc[UR10][R32.64] ;  /* 0x0000000a20207981 */ /* 0x000ee2000c1e9b00 */
[----:B------:R-:W-:-:S04]  /*05f0*/  UIADD3 UR6, UPT, UPT, UR6, 0x1, URZ ;  /* 0x0000000106067890 */ /* 0x000fc8000fffe0ff */
[----:B------:R-:W-:Y:S01]  /*0600*/  UISETP.NE.AND UP0, UPT, UR6, URZ, UPT ;  /* 0x000000ff0600728c */ /* 0x000fe2000bf05270 */
[----:B--2---:R-:W-:-:S08]  /*0610*/  DMUL R24, R24, R14 ;  /* 0x0000000e18187228 */ /* 0x004fd00000000000 */
[----:B------:R-:W-:-:S08]  /*0620*/  DFMA R24, R22, R12, R24 ;  /* 0x0000000c1618722b */ /* 0x000fd00000000018 */
[----:B---3--:R-:W-:-:S08]  /*0630*/  DFMA R24, R30, R32, R24 ;  /* 0x000000201e18722b */ /* 0x008fd00000000018 */
[----:B------:R-:W-:Y:S02]  /*0640*/  DFMA R24, R6, -R28, R24 ;  /* 0x8000001c0618722b */ /* 0x000fe40000000018 */
[----:B------:R-:W-:Y:S01]  /*0650*/  DFMA R18, -R16, R14, R18 ;  /* 0x0000000e1012722b */ /* 0x000fe20000000112 */
[----:B------:R-:W-:-:S05]  /*0660*/  HFMA2 R7, -RZ, RZ, 0, 4.76837158203125e-07 ;  /* 0x00000008ff077431 */ /* 0x000fca00000001ff */
[----:B------:R-:W-:Y:S01]  /*0670*/  DFMA R24, R4, -R26, R24 ;  /* 0x8000001a0418722b */ /* 0x000fe20000000018 */
[----:B------:R-:W-:Y:S01]  /*0680*/  MOV R5, 0x8 ;  /* 0x0000000800057802 */ /* 0x000fe20000000f00 */
[----:B------:R-:W-:Y:S01]  /*0690*/  DFMA R18, -R20, R32, R18 ;  /* 0x000000201412722b */ /* 0x000fe20000000112 */
[----:B------:R-:W-:-:S05]  /*06a0*/  IMAD.WIDE R6, R0, R7, UR4 ;  /* 0x0000000400067e25 */ /* 0x000fca000f8e0207 */
[----:B------:R-:W-:Y:S01]  /*06b0*/  DFMA R24, R8, -R10, R24 ;  /* 0x8000000a0818722b */ /* 0x000fe20000000018 */
[----:B------:R-:W-:-:S05]  /*06c0*/  IMAD.WIDE R4, R0, R5, UR8 ;  /* 0x0000000800047e25 */ /* 0x000fca000f8e0205 */
[----:B------:R0:W-:Y:S04]  /*06d0*/  STG.E.64 desc[UR10][R4.64], R18 ;  /* 0x0000001204007986 */ /* 0x0001e8000c101b0a */
[----:B------:R0:W-:Y:S01]  /*06e0*/  STG.E.64 desc[UR10][R6.64], R24 ;  /* 0x0000001806007986 */ /* 0x0001e2000c101b0a */
[----:B------:R-:W-:Y:S01]  /*06f0*/  IADD3 R0, PT, PT, R0, UR7, RZ ;  /* 0x0000000700007c10 */ /* 0x000fe2000fffe0ff */
[----:B------:R-:W-:Y:S06]  /*0700*/  BRA.U UP0, `(.L_x_41) ;  /* 0xfffffff900887547 */ /* 0x000fec000b83ffff */
[----:B------:R-:W-:Y:S05]  /*0710*/  EXIT ;  /* 0x000000000000794d */ /* 0x000fea0003800000 */
.L_x_42:
        /* <DEDUP_REMOVED lines=14> */
.L_x_46:


//--------------------- .nv.shared._Z10mxm_sharedPdiS_iS_i --------------------------
	.section	.nv.shared._Z10mxm_sharedPdiS_iS_i,"aw",@nobits
	.sectionflags	@""
	.align	8
.nv.shared._Z10mxm_sharedPdiS_iS_i:
	.zero		5120


//--------------------- .nv.shared.reserved.0     --------------------------
	.section	.nv.shared.reserved.0,"aw",@nobits
	.weak		__nv_reservedSMEM_offset_0_alias
	.size		__nv_reservedSMEM_offset_0_alias, 0, 64
	.other		__nv_reservedSMEM_offset_0_alias,@"STO_CUDA_RESERVED_SHARED STV_DEFAULT"
__nv_reservedSMEM_offset_0_alias:
	.zero		0
	.zero		64


//--------------------- .nv.constant0._Z10mxm_sharedPdiS_iS_i --------------------------
	.section	.nv.constant0._Z10mxm_sharedPdiS_iS_i,"a",@progbits
	.sectionflags	@""
	.align	4
.nv.constant0._Z10mxm_sharedPdiS_iS_i:
	.zero		940


//--------------------- .nv.constant0._Z6mxm_1dPdiS_iS_i --------------------------
	.section	.nv.constant0._Z6mxm_1dPdiS_iS_i,"a",@progbits
	.sectionflags	@""
	.align	4
.nv.constant0._Z6mxm_1dPdiS_iS_i:
	.zero		940


//--------------------- .nv.constant0._Z11mxm_vanillaPKdiS0_iPdiii --------------------------
	.section	.nv.constant0._Z11mxm_vanillaPKdiS0_iPdiii,"a",@progbits
	.sectionflags	@""
	.align	4
.nv.constant0._Z11mxm_vanillaPKdiS0_iPdiii:
	.zero		948


//--------------------- .nv.constant0._Z12curl_vanillaPKdS0_S0_S0_S0_S0_S0_S0_S0_S0_S0_S0_S0_S0_S0_S0_S0_S0_S0_iiiPd --------------------------
	.section	.nv.constant0._Z12curl_vanillaPKdS0_S0_S0_S0_S0_S0_S0_S0_S0_S0_S0_S0_S0_S0_S0_S0_S0_S0_iiiPd,"a",@progbits
	.sectionflags	@""
	.align	4
.nv.constant0._Z12curl_vanillaPKdS0_S0_S0_S0_S0_S0_S0_S0_S0_S0_S0_S0_S0_S0_S0_S0_S0_S0_iiiPd:
	.zero		1072


//--------------------- SYMBOLS --------------------------

	.type		.nv.reservedSmem.offset0,@object
	.size		.nv.reservedSmem.offset0,0x4
	.type		.nv.reservedSmem.cap,@object
	.size		.nv.reservedSmem.cap,0x4
